	.headerflags	@"EF_CUDA_TEXMODE_UNIFIED EF_CUDA_64BIT_ADDRESS EF_CUDA_ACCELERATORS EF_CUDA_SM90 EF_CUDA_VIRTUAL_SM(EF_CUDA_SM90)"
	.elftype	@"ET_EXEC"


//--------------------- .nv.info                  --------------------------
	.section	.nv.info,"",@"SHT_CUDA_INFO"
	.align	4


	//----- nvinfo : EIATTR_REGCOUNT
	.align		4
        /*0000*/ 	.byte	0x04, 0x2f
        /*0002*/ 	.short	(.L_2 - .L_1)
	.align		4
.L_1:
        /*0004*/ 	.word	index@(triton_red_fused__native_batch_norm_legit_convolution_elu_23)
        /*0008*/ 	.word	0x00000020


	//----- nvinfo : EIATTR_MIN_STACK_SIZE
	.align		4
.L_2:
        /*000c*/ 	.byte	0x04, 0x12
        /*000e*/ 	.short	(.L_4 - .L_3)
	.align		4
.L_3:
        /*0010*/ 	.word	index@(triton_red_fused__native_batch_norm_legit_convolution_elu_23)
        /*0014*/ 	.word	0x00000000


	//----- nvinfo : EIATTR_FRAME_SIZE
	.align		4
.L_4:
        /*0018*/ 	.byte	0x04, 0x11
        /*001a*/ 	.short	(.L_6 - .L_5)
	.align		4
.L_5:
        /*001c*/ 	.word	index@(triton_red_fused__native_batch_norm_legit_convolution_elu_23)
        /*0020*/ 	.word	0x00000000


	//----- nvinfo : EIATTR_MIN_STACK_SIZE
	.align		4
.L_6:
        /*0024*/ 	.byte	0x04, 0x12
        /*0026*/ 	.short	(.L_8 - .L_7)
	.align		4
.L_7:
        /*0028*/ 	.word	index@(triton_red_fused__native_batch_norm_legit_convolution_elu_23)
        /*002c*/ 	.word	0x00000000
.L_8:


//--------------------- .nv.info.triton_red_fused__native_batch_norm_legit_convolution_elu_23 --------------------------
	.section	.nv.info.triton_red_fused__native_batch_norm_legit_convolution_elu_23,"",@"SHT_CUDA_INFO"
	.sectionflags	@""
	.align	4


	//----- nvinfo : EIATTR_CUDA_API_VERSION
	.align		4
        /*0000*/ 	.byte	0x04, 0x37
        /*0002*/ 	.short	(.L_10 - .L_9)
.L_9:
        /*0004*/ 	.word	0x0000007c


	//----- nvinfo : EIATTR_KPARAM_INFO
	.align		4
.L_10:
        /*0008*/ 	.byte	0x04, 0x17
        /*000a*/ 	.short	(.L_12 - .L_11)
.L_11:
        /*000c*/ 	.word	0x00000000
        /*0010*/ 	.short	0x0006
        /*0012*/ 	.short	0x002c
        /*0014*/ 	.byte	0x00, 0xf0, 0x11, 0x00


	//----- nvinfo : EIATTR_KPARAM_INFO
	.align		4
.L_12:
        /*0018*/ 	.byte	0x04, 0x17
        /*001a*/ 	.short	(.L_14 - .L_13)
.L_13:
        /*001c*/ 	.word	0x00000000
        /*0020*/ 	.short	0x0005
        /*0022*/ 	.short	0x0028
        /*0024*/ 	.byte	0x00, 0xf0, 0x11, 0x00


	//----- nvinfo : EIATTR_KPARAM_INFO
	.align		4
.L_14:
        /*0028*/ 	.byte	0x04, 0x17
        /*002a*/ 	.short	(.L_16 - .L_15)
.L_15:
        /*002c*/ 	.word	0x00000000
        /*0030*/ 	.short	0x0004
        /*0032*/ 	.short	0x0020
        /*0034*/ 	.byte	0x00, 0xf4, 0x21, 0x00


	//----- nvinfo : EIATTR_KPARAM_INFO
	.align		4
.L_16:
        /*0038*/ 	.byte	0x04, 0x17
        /*003a*/ 	.short	(.L_18 - .L_17)
.L_17:
        /*003c*/ 	.word	0x00000000
        /*0040*/ 	.short	0x0003
        /*0042*/ 	.short	0x0018
        /*0044*/ 	.byte	0x00, 0xf4, 0x21, 0x00


	//----- nvinfo : EIATTR_KPARAM_INFO
	.align		4
.L_18:
        /*0048*/ 	.byte	0x04, 0x17
        /*004a*/ 	.short	(.L_20 - .L_19)
.L_19:
        /*004c*/ 	.word	0x00000000
        /*0050*/ 	.short	0x0002
        /*0052*/ 	.short	0x0010
        /*0054*/ 	.byte	0x00, 0xf4, 0x21, 0x00


	//----- nvinfo : EIATTR_KPARAM_INFO
	.align		4
.L_20:
        /*0058*/ 	.byte	0x04, 0x17
        /*005a*/ 	.short	(.L_22 - .L_21)
.L_21:
        /*005c*/ 	.word	0x00000000
        /*0060*/ 	.short	0x0001
        /*0062*/ 	.short	0x0008
        /*0064*/ 	.byte	0x00, 0xf4, 0x21, 0x00


	//----- nvinfo : EIATTR_KPARAM_INFO
	.align		4
.L_22:
        /*0068*/ 	.byte	0x04, 0x17
        /*006a*/ 	.short	(.L_24 - .L_23)
.L_23:
        /*006c*/ 	.word	0x00000000
        /*0070*/ 	.short	0x0000
        /*0072*/ 	.short	0x0000
        /*0074*/ 	.byte	0x00, 0xf4, 0x21, 0x00


	//----- nvinfo : EIATTR_SPARSE_MMA_MASK
	.align		4
.L_24:
        /*0078*/ 	.byte	0x03, 0x50
        /*007a*/ 	.short	0x0000


	//----- nvinfo : EIATTR_MAXREG_COUNT
	.align		4
        /*007c*/ 	.byte	0x03, 0x1b
        /*007e*/ 	.short	0x0080


	//----- nvinfo : EIATTR_COOP_GROUP_MASK_REGIDS
	.align		4
        /*0080*/ 	.byte	0x04, 0x29
        /*0082*/ 	.short	(.L_26 - .L_25)


	//   ....[0]....
.L_25:
        /*0084*/ 	.word	0xffffffff


	//   ....[1]....
        /*0088*/ 	.word	0xffffffff


	//   ....[2]....
        /*008c*/ 	.word	0xffffffff


	//   ....[3]....
        /*0090*/ 	.word	0xffffffff


	//   ....[4]....
        /*0094*/ 	.word	0xffffffff


	//   ....[5]....
        /*0098*/ 	.word	0xffffffff


	//   ....[6]....
        /*009c*/ 	.word	0xffffffff


	//   ....[7]....
        /*00a0*/ 	.word	0xffffffff


	//   ....[8]....
        /*00a4*/ 	.word	0xffffffff


	//   ....[9]....
        /*00a8*/ 	.word	0xffffffff


	//   ....[10]....
        /*00ac*/ 	.word	0xffffffff


	//   ....[11]....
        /*00b0*/ 	.word	0xffffffff


	//   ....[12]....
        /*00b4*/ 	.word	0xffffffff


	//   ....[13]....
        /*00b8*/ 	.word	0xffffffff


	//   ....[14]....
        /*00bc*/ 	.word	0xffffffff


	//   ....[15]....
        /*00c0*/ 	.word	0xffffffff


	//   ....[16]....
        /*00c4*/ 	.word	0xffffffff


	//   ....[17]....
        /*00c8*/ 	.word	0xffffffff


	//   ....[18]....
        /*00cc*/ 	.word	0xffffffff


	//   ....[19]....
        /*00d0*/ 	.word	0xffffffff


	//   ....[20]....
        /*00d4*/ 	.word	0xffffffff


	//   ....[21]....
        /*00d8*/ 	.word	0xffffffff


	//----- nvinfo : EIATTR_COOP_GROUP_INSTR_OFFSETS
	.align		4
.L_26:
        /*00dc*/ 	.byte	0x04, 0x28
        /*00de*/ 	.short	(.L_28 - .L_27)


	//   ....[0]....
.L_27:
        /*00e0*/ 	.word	0x000007c0


	//   ....[1]....
        /*00e4*/ 	.word	0x00000800


	//   ....[2]....
        /*00e8*/ 	.word	0x00000900


	//   ....[3]....
        /*00ec*/ 	.word	0x00000960


	//   ....[4]....
        /*00f0*/ 	.word	0x00000a60


	//   ....[5]....
        /*00f4*/ 	.word	0x00000a90


	//   ....[6]....
        /*00f8*/ 	.word	0x00000b90


	//   ....[7]....
        /*00fc*/ 	.word	0x00000bd0


	//   ....[8]....
        /*0100*/ 	.word	0x00000cc0


	//   ....[9]....
        /*0104*/ 	.word	0x00000cf0


	//   ....[10]....
        /*0108*/ 	.word	0x00000ea0


	//   ....[11]....
        /*010c*/ 	.word	0x00000ef0


	//   ....[12]....
        /*0110*/ 	.word	0x00000f10


	//   ....[13]....
        /*0114*/ 	.word	0x00000f40


	//   ....[14]....
        /*0118*/ 	.word	0x00000fd0


	//   ....[15]....
        /*011c*/ 	.word	0x00001060


	//   ....[16]....
        /*0120*/ 	.word	0x000010a0


	//   ....[17]....
        /*0124*/ 	.word	0x00001170


	//   ....[18]....
        /*0128*/ 	.word	0x000011b0


	//   ....[19]....
        /*012c*/ 	.word	0x000011f0


	//   ....[20]....
        /*0130*/ 	.word	0x000012e0


	//   ....[21]....
        /*0134*/ 	.word	0x00001310


	//----- nvinfo : EIATTR_EXIT_INSTR_OFFSETS
	.align		4
.L_28:
        /*0138*/ 	.byte	0x04, 0x1c
        /*013a*/ 	.short	(.L_30 - .L_29)


	//   ....[0]....
.L_29:
        /*013c*/ 	.word	0x00001da0


	//----- nvinfo : EIATTR_REQNTID
	.align		4
.L_30:
        /*0140*/ 	.byte	0x04, 0x10
        /*0142*/ 	.short	(.L_32 - .L_31)
.L_31:
        /*0144*/ 	.word	0x00000200
        /*0148*/ 	.word	0x00000001
        /*014c*/ 	.word	0x00000001


	//----- nvinfo : EIATTR_CBANK_PARAM_SIZE
	.align		4
.L_32:
        /*0150*/ 	.byte	0x03, 0x19
        /*0152*/ 	.short	0x0030


	//----- nvinfo : EIATTR_PARAM_CBANK
	.align		4
        /*0154*/ 	.byte	0x04, 0x0a
        /*0156*/ 	.short	(.L_34 - .L_33)
	.align		4
.L_33:
        /*0158*/ 	.word	index@(.nv.constant0.triton_red_fused__native_batch_norm_legit_convolution_elu_23)
        /*015c*/ 	.short	0x0210
        /*015e*/ 	.short	0x0030


	//----- nvinfo : EIATTR_SW_WAR
	.align		4
.L_34:
        /*0160*/ 	.byte	0x04, 0x36
        /*0162*/ 	.short	(.L_36 - .L_35)
.L_35:
        /*0164*/ 	.word	0x00000008
.L_36:


//--------------------- .nv.callgraph             --------------------------
	.section	.nv.callgraph,"",@"SHT_CUDA_CALLGRAPH"
	.align	4
	.sectionentsize	8
	.align		4
        /*0000*/ 	.word	0x00000000
	.align		4
        /*0004*/ 	.word	0xffffffff
	.align		4
        /*0008*/ 	.word	0x00000000
	.align		4
        /*000c*/ 	.word	0xfffffffe
	.align		4
        /*0010*/ 	.word	0x00000000
	.align		4
        /*0014*/ 	.word	0xfffffffd
	.align		4
        /*0018*/ 	.word	0x00000000
	.align		4
        /*001c*/ 	.word	0xfffffffc


//--------------------- .nv.constant4             --------------------------
	.section	.nv.constant4,"a",@progbits
	.align	8
	.align		8
.nv.constant4:
        /*0000*/ 	.dword	_$_str


//--------------------- .text.triton_red_fused__native_batch_norm_legit_convolution_elu_23 --------------------------
	.section	.text.triton_red_fused__native_batch_norm_legit_convolution_elu_23,"ax",@progbits
	.sectionflags	@"SHF_BARRIERS=1"
	.align	128
        .global         triton_red_fused__native_batch_norm_legit_convolution_elu_23
        .type           triton_red_fused__native_batch_norm_legit_convolution_elu_23,@function
        .size           triton_red_fused__native_batch_norm_legit_convolution_elu_23,(.L_x_2 - triton_red_fused__native_batch_norm_legit_convolution_elu_23)
        .other          triton_red_fused__native_batch_norm_legit_convolution_elu_23,@"STO_CUDA_ENTRY STV_DEFAULT"
triton_red_fused__native_batch_norm_legit_convolution_elu_23:
.text.triton_red_fused__native_batch_norm_legit_convolution_elu_23:
[----:B------:R-:W0:Y:S02]  /*0000*/  LDC R1, c[0x0][0x28] ;  /* 0x00000a00ff017b82 */ /* 0x000e240000000800 */
[----:B------:R-:W1:Y:S01]  /*0010*/  S2R R14, SR_CTAID.X ;  /* 0x00000000000e7919 */ /* 0x000e620000002500 */
[----:B------:R-:W2:Y:S01]  /*0020*/  LDC.64 R12, c[0x0][0x210] ;  /* 0x00008400ff0c7b82 */ /* 0x000ea20000000a00 */
[----:B------:R-:W-:Y:S02]  /*0030*/  CS2R R8, SRZ ;  /* 0x0000000000087805 */ /* 0x000fe4000001ff00 */
[----:B------:R-:W-:Y:S01]  /*0040*/  CS2R R10, SRZ ;  /* 0x00000000000a7805 */ /* 0x000fe2000001ff00 */
[----:B------:R-:W3:Y:S01]  /*0050*/  S2R R19, SR_TID.X ;  /* 0x0000000000137919 */ /* 0x000ee20000002100 */
[----:B------:R-:W-:Y:S01]  /*0060*/  HFMA2.MMA R20, -RZ, RZ, 0, 0 ;  /* 0x00000000ff147435 */ /* 0x000fe200000001ff */
[----:B------:R-:W-:Y:S02]  /*0070*/  ULDC.64 UR6, c[0x0][0x208] ;  /* 0x0000820000067ab9 */ /* 0x000fe40000000a00 */
[----:B------:R-:W4:Y:S01]  /*0080*/  LDC.64 R24, c[0x0][0x220] ;  /* 0x00008800ff187b82 */ /* 0x000f220000000a00 */
[----:B-1----:R-:W-:-:S02]  /*0090*/  SHF.R.S32.HI R3, RZ, 0x1f, R14 ;  /* 0x0000001fff037819 */ /* 0x002fc4000001140e */
[----:B------:R-:W-:Y:S02]  /*00a0*/  ISETP.GE.AND P1, PT, R14, 0x40, PT ;  /* 0x000000400e00780c */ /* 0x000fe40003f26270 */
[----:B------:R-:W-:Y:S02]  /*00b0*/  LEA.HI R3, R3, R14, RZ, 0x4 ;  /* 0x0000000e03037211 */ /* 0x000fe400078f20ff */
[----:B---3--:R-:W-:Y:S02]  /*00c0*/  SHF.L.U32 R16, R19, 0x2, RZ ;  /* 0x0000000213107819 */ /* 0x008fe400000006ff */
[----:B------:R-:W-:-:S04]  /*00d0*/  LOP3.LUT R3, R3, 0xfffffff0, RZ, 0xc0, !PT ;  /* 0xfffffff003037812 */ /* 0x000fc800078ec0ff */
[----:B------:R-:W-:Y:S02]  /*00e0*/  IADD3 R5, -R3, R14, RZ ;  /* 0x0000000e03057210 */ /* 0x000fe40007ffe1ff */
[----:B------:R-:W-:Y:S02]  /*00f0*/  LOP3.LUT R3, R16, 0x7fc, RZ, 0xc0, !PT ;  /* 0x000007fc10037812 */ /* 0x000fe400078ec0ff */
[----:B------:R-:W-:Y:S01]  /*0100*/  CS2R R6, SRZ ;  /* 0x0000000000067805 */ /* 0x000fe2000001ff00 */
[----:B----4-:R-:W-:Y:S01]  /*0110*/  IMAD.WIDE R24, R5, 0x4, R24 ;  /* 0x0000000405187825 */ /* 0x010fe200078e0218 */
[----:B------:R-:W-:Y:S02]  /*0120*/  LEA R3, R14, R3, 0xc ;  /* 0x000000030e037211 */ /* 0x000fe400078e60ff */
[----:B------:R-:W-:Y:S02]  /*0130*/  CS2R R4, SRZ ;  /* 0x0000000000047805 */ /* 0x000fe4000001ff00 */
[----:B------:R-:W3:Y:S01]  /*0140*/  @!P1 LDG.E.EL R20, desc[UR6][R24.64] ;  /* 0x0000000618149981 */ /* 0x000ee2000c2e1900 */
[----:B--2---:R-:W-:-:S05]  /*0150*/  IMAD.WIDE R12, R3, 0x4, R12 ;  /* 0x00000004030c7825 */ /* 0x004fca00078e020c */
[----:B------:R-:W2:Y:S04]  /*0160*/  @!P1 LDG.E.EF.128 R8, desc[UR6][R12.64] ;  /* 0x000000060c089981 */ /* 0x000ea8000c0e1d00 */
[----:B------:R-:W4:Y:S01]  /*0170*/  @!P1 LDG.E.EF.128 R4, desc[UR6][R12.64+0x2000] ;  /* 0x002000060c049981 */ /* 0x000f22000c0e1d00 */
[----:B------:R-:W-:Y:S02]  /*0180*/  MOV R21, 0x40000000 ;  /* 0x4000000000157802 */ /* 0x000fe40000000f00 */
[----:B------:R-:W-:Y:S02]  /*0190*/  FSEL R22, RZ, 4, P1 ;  /* 0x40800000ff167808 */ /* 0x000fe40000800000 */
[----:B------:R-:W-:Y:S02]  /*01a0*/  FSEL R21, R21, 1, !P1 ;  /* 0x3f80000015157808 */ /* 0x000fe40004800000 */
[----:B------:R-:W-:-:S04]  /*01b0*/  FSETP.GEU.AND P0, PT, R22, 1.175494350822287508e-38, PT ;  /* 0x008000001600780b */ /* 0x000fc80003f0e000 */
[----:B------:R-:W1:Y:S01]  /*01c0*/  MUFU.RCP R21, R21 ;  /* 0x0000001500157308 */ /* 0x000e620000001000 */
[----:B------:R-:W5:Y:S01]  /*01d0*/  S2UR UR5, SR_CgaCtaId ;  /* 0x00000000000579c3 */ /* 0x000f620000008800 */
[----:B--2---:R-:W-:-:S05]  /*01e0*/  SEL R23, R8, RZ, !P1 ;  /* 0x000000ff08177207 */ /* 0x004fca0004800000 */
[----:B---3--:R-:W-:Y:S01]  /*01f0*/  FADD R8, R23, R20 ;  /* 0x0000001417087221 */ /* 0x008fe20000000000 */
[----:B----4-:R-:W-:Y:S02]  /*0200*/  SEL R23, R4, RZ, !P1 ;  /* 0x000000ff04177207 */ /* 0x010fe40004800000 */
[----:B------:R-:W-:-:S03]  /*0210*/  SEL R9, R9, RZ, !P1 ;  /* 0x000000ff09097207 */ /* 0x000fc60004800000 */
[--C-:B------:R-:W-:Y:S01]  /*0220*/  FADD R4, R23, R20.reuse ;  /* 0x0000001417047221 */ /* 0x100fe20000000000 */
[----:B------:R-:W-:Y:S01]  /*0230*/  FMUL R23, R22, 16777216 ;  /* 0x4b80000016177820 */ /* 0x000fe20000400000 */
[----:B------:R-:W-:Y:S01]  /*0240*/  SEL R27, R10, RZ, !P1 ;  /* 0x000000ff0a1b7207 */ /* 0x000fe20004800000 */
[--C-:B------:R-:W-:Y:S01]  /*0250*/  FADD R9, R9, R20.reuse ;  /* 0x0000001409097221 */ /* 0x100fe20000000000 */
[----:B------:R-:W-:Y:S02]  /*0260*/  SEL R5, R5, RZ, !P1 ;  /* 0x000000ff05057207 */ /* 0x000fe40004800000 */
[----:B------:R-:W-:Y:S01]  /*0270*/  FSEL R28, R23, R22, !P0 ;  /* 0x00000016171c7208 */ /* 0x000fe20004000000 */
[--C-:B------:R-:W-:Y:S01]  /*0280*/  FADD R10, R27, R20.reuse ;  /* 0x000000141b0a7221 */ /* 0x100fe20000000000 */
[----:B------:R-:W-:Y:S01]  /*0290*/  FSEL R25, R8, RZ, !P1 ;  /* 0x000000ff08197208 */ /* 0x000fe20004800000 */
[----:B------:R-:W-:Y:S01]  /*02a0*/  FADD R5, R5, R20 ;  /* 0x0000001405057221 */ /* 0x000fe20000000000 */
[----:B------:R-:W-:-:S02]  /*02b0*/  FSEL R27, R9, RZ, !P1 ;  /* 0x000000ff091b7208 */ /* 0x000fc40004800000 */
[----:B------:R-:W-:Y:S01]  /*02c0*/  SEL R11, R11, RZ, !P1 ;  /* 0x000000ff0b0b7207 */ /* 0x000fe20004800000 */
[----:B------:R-:W2:Y:S01]  /*02d0*/  MUFU.RCP R28, R28 ;  /* 0x0000001c001c7308 */ /* 0x000ea20000001000 */
[----:B------:R-:W-:Y:S01]  /*02e0*/  FSEL R23, RZ, 2, P1 ;  /* 0x40000000ff177808 */ /* 0x000fe20000800000 */
[----:B------:R-:W-:Y:S01]  /*02f0*/  FADD R0, -R25, R4 ;  /* 0x0000000419007221 */ /* 0x000fe20000000100 */
[----:B------:R-:W-:Y:S01]  /*0300*/  FADD R2, -R27, R5 ;  /* 0x000000051b027221 */ /* 0x000fe20000000100 */
[----:B------:R-:W-:Y:S02]  /*0310*/  FADD R11, R11, R20 ;  /* 0x000000140b0b7221 */ /* 0x000fe40000000000 */
[-C--:B-1----:R-:W-:Y:S01]  /*0320*/  FFMA R25, R0, R21.reuse, R25 ;  /* 0x0000001500197223 */ /* 0x082fe20000000019 */
[----:B------:R-:W-:Y:S01]  /*0330*/  FFMA R26, R2, R21, R27 ;  /* 0x00000015021a7223 */ /* 0x000fe2000000001b */
[----:B------:R-:W-:Y:S01]  /*0340*/  FMUL R24, R23, 16777216 ;  /* 0x4b80000017187820 */ /* 0x000fe20000400000 */
[----:B------:R1:W-:Y:S01]  /*0350*/  @!P1 STG.E.128 desc[UR6][R12.64], R8 ;  /* 0x000000080c009986 */ /* 0x0003e2000c101d06 */
[----:B------:R-:W-:Y:S01]  /*0360*/  FADD R29, R4, -R25 ;  /* 0x80000019041d7221 */ /* 0x000fe20000000000 */
[----:B------:R-:W-:Y:S01]  /*0370*/  FADD R27, R5, -R26 ;  /* 0x8000001a051b7221 */ /* 0x000fe20000000000 */
[----:B------:R-:W-:-:S02]  /*0380*/  FSEL R25, R25, RZ, !P1 ;  /* 0x000000ff19197208 */ /* 0x000fc40004800000 */
[----:B------:R-:W-:Y:S01]  /*0390*/  FFMA R0, R0, R29, RZ ;  /* 0x0000001d00007223 */ /* 0x000fe200000000ff */
[----:B------:R-:W-:Y:S01]  /*03a0*/  FFMA R27, R2, R27, RZ ;  /* 0x0000001b021b7223 */ /* 0x000fe200000000ff */
[----:B------:R-:W-:-:S03]  /*03b0*/  FSEL R26, R26, RZ, !P1 ;  /* 0x000000ff1a1a7208 */ /* 0x000fc60004800000 */
[----:B------:R-:W-:Y:S01]  /*03c0*/  FADD R2, R0, R27 ;  /* 0x0000001b00027221 */ /* 0x000fe20000000000 */
[----:B-1----:R-:W-:Y:S02]  /*03d0*/  FSEL R9, R24, R23, !P0 ;  /* 0x0000001718097208 */ /* 0x002fe40004000000 */
[----:B------:R-:W-:-:S03]  /*03e0*/  FSETP.NEU.AND P0, PT, R22, RZ, PT ;  /* 0x000000ff1600720b */ /* 0x000fc60003f0d000 */
[----:B--2---:R-:W-:Y:S01]  /*03f0*/  FMUL R9, R28, R9 ;  /* 0x000000091c097220 */ /* 0x004fe20000400000 */
[----:B------:R-:W-:-:S04]  /*0400*/  FADD R0, -R25, R26 ;  /* 0x0000001a19007221 */ /* 0x000fc80000000100 */
[----:B------:R-:W-:Y:S01]  /*0410*/  FSEL R9, R9, RZ, P0 ;  /* 0x000000ff09097208 */ /* 0x000fe20000000000 */
[----:B------:R-:W-:-:S04]  /*0420*/  FMUL R8, R0, R0 ;  /* 0x0000000000087220 */ /* 0x000fc80000400000 */
[----:B------:R-:W-:Y:S01]  /*0430*/  FFMA R25, R0, R9, R25 ;  /* 0x0000000900197223 */ /* 0x000fe20000000019 */
[----:B------:R-:W-:Y:S01]  /*0440*/  FMUL R0, R23, R8 ;  /* 0x0000000817007220 */ /* 0x000fe20000400000 */
[----:B------:R-:W-:-:S04]  /*0450*/  FSEL R8, RZ, 6, P1 ;  /* 0x40c00000ff087808 */ /* 0x000fc80000800000 */
[C---:B------:R-:W-:Y:S01]  /*0460*/  FSETP.GEU.AND P0, PT, R8.reuse, 1.175494350822287508e-38, PT ;  /* 0x008000000800780b */ /* 0x040fe20003f0e000 */
[----:B------:R-:W-:Y:S01]  /*0470*/  FMUL R27, R8, 16777216 ;  /* 0x4b800000081b7820 */ /* 0x000fe20000400000 */
[----:B------:R-:W-:-:S04]  /*0480*/  FSEL R2, R2, RZ, !P1 ;  /* 0x000000ff02027208 */ /* 0x000fc80004800000 */
[----:B------:R-:W-:Y:S02]  /*0490*/  FSEL R28, R27, R8, !P0 ;  /* 0x000000081b1c7208 */ /* 0x000fe40004000000 */
[----:B------:R-:W-:Y:S02]  /*04a0*/  SEL R27, R6, RZ, !P1 ;  /* 0x000000ff061b7207 */ /* 0x000fe40004800000 */
[----:B------:R-:W-:Y:S02]  /*04b0*/  SEL R7, R7, RZ, !P1 ;  /* 0x000000ff07077207 */ /* 0x000fe40004800000 */
[----:B------:R-:W-:Y:S01]  /*04c0*/  FSEL R10, R10, RZ, !P1 ;  /* 0x000000ff0a0a7208 */ /* 0x000fe20004800000 */
[----:B------:R-:W-:Y:S01]  /*04d0*/  FADD R6, R27, R20 ;  /* 0x000000141b067221 */ /* 0x000fe20000000000 */
[----:B------:R-:W-:Y:S01]  /*04e0*/  FSEL R27, R11, RZ, !P1 ;  /* 0x000000ff0b1b7208 */ /* 0x000fe20004800000 */
[----:B------:R-:W-:Y:S01]  /*04f0*/  FFMA R9, R9, R0, R2 ;  /* 0x0000000009097223 */ /* 0x000fe20000000002 */
[----:B------:R-:W-:Y:S01]  /*0500*/  FADD R7, R7, R20 ;  /* 0x0000001407077221 */ /* 0x000fe20000000000 */
[----:B------:R-:W-:-:S03]  /*0510*/  FADD R2, -R10, R6 ;  /* 0x000000060a027221 */ /* 0x000fc60000000100 */
[----:B------:R-:W-:Y:S01]  /*0520*/  FADD R0, -R27, R7 ;  /* 0x000000071b007221 */ /* 0x000fe20000000100 */
[-C--:B------:R-:W-:Y:S01]  /*0530*/  FFMA R11, R2, R21.reuse, R10 ;  /* 0x00000015020b7223 */ /* 0x080fe2000000000a */
[----:B------:R-:W-:Y:S02]  /*0540*/  FSEL R10, RZ, 8, P1 ;  /* 0x41000000ff0a7808 */ /* 0x000fe40000800000 */
[----:B------:R-:W-:Y:S01]  /*0550*/  FFMA R20, R0, R21, R27 ;  /* 0x0000001500147223 */ /* 0x000fe2000000001b */
[----:B------:R-:W-:Y:S01]  /*0560*/  FADD R21, R6, -R11 ;  /* 0x8000000b06157221 */ /* 0x000fe20000000000 */
[----:B------:R-:W-:-:S03]  /*0570*/  FSEL R29, R24, R23, !P0 ;  /* 0x00000017181d7208 */ /* 0x000fc60004000000 */
[----:B------:R-:W-:Y:S01]  /*0580*/  FFMA R2, R2, R21, RZ ;  /* 0x0000001502027223 */ /* 0x000fe200000000ff */
[C---:B------:R-:W-:Y:S01]  /*0590*/  FMUL R21, R10.reuse, 16777216 ;  /* 0x4b8000000a157820 */ /* 0x040fe20000400000 */
[----:B------:R-:W-:-:S04]  /*05a0*/  FSETP.GEU.AND P0, PT, R10, 1.175494350822287508e-38, PT ;  /* 0x008000000a00780b */ /* 0x000fc80003f0e000 */
[----:B------:R-:W-:Y:S01]  /*05b0*/  FSEL R27, R21, R10, !P0 ;  /* 0x0000000a151b7208 */ /* 0x000fe20004000000 */
[----:B------:R-:W1:Y:S08]  /*05c0*/  MUFU.RCP R26, R28 ;  /* 0x0000001c001a7308 */ /* 0x000e700000001000 */
[----:B------:R-:W2:Y:S01]  /*05d0*/  MUFU.RCP R21, R27 ;  /* 0x0000001b00157308 */ /* 0x000ea20000001000 */
[----:B------:R-:W-:-:S02]  /*05e0*/  FSEL R24, R24, R23, !P0 ;  /* 0x0000001718187208 */ /* 0x000fc40004000000 */
[----:B------:R-:W-:Y:S01]  /*05f0*/  FSETP.NEU.AND P0, PT, R8, RZ, PT ;  /* 0x000000ff0800720b */ /* 0x000fe20003f0d000 */
[----:B-1----:R-:W-:Y:S01]  /*0600*/  FMUL R26, R26, R29 ;  /* 0x0000001d1a1a7220 */ /* 0x002fe20000400000 */
[----:B------:R-:W-:Y:S01]  /*0610*/  FSEL R28, R2, RZ, !P1 ;  /* 0x000000ff021c7208 */ /* 0x000fe20004800000 */
[----:B--2---:R-:W-:Y:S01]  /*0620*/  FMUL R21, R21, R24 ;  /* 0x0000001815157220 */ /* 0x004fe20000400000 */
[----:B------:R-:W-:Y:S02]  /*0630*/  FSEL R24, R11, RZ, !P1 ;  /* 0x000000ff0b187208 */ /* 0x000fe40004800000 */
[----:B------:R-:W-:-:S03]  /*0640*/  FSEL R26, R26, RZ, P0 ;  /* 0x000000ff1a1a7208 */ /* 0x000fc60000000000 */
[----:B------:R-:W-:Y:S01]  /*0650*/  FADD R2, R24, -R25 ;  /* 0x8000001918027221 */ /* 0x000fe20000000000 */
[----:B------:R-:W-:-:S03]  /*0660*/  FADD R11, R28, R9 ;  /* 0x000000091c0b7221 */ /* 0x000fc60000000000 */
[C---:B------:R-:W-:Y:S01]  /*0670*/  FFMA R25, R2.reuse, R26, R25 ;  /* 0x0000001a02197223 */ /* 0x040fe20000000019 */
[----:B------:R-:W-:Y:S01]  /*0680*/  FMUL R9, R2, R2 ;  /* 0x0000000202097220 */ /* 0x000fe20000400000 */
[C---:B------:R-:W-:Y:S01]  /*0690*/  FADD R2, R10.reuse, R10 ;  /* 0x0000000a0a027221 */ /* 0x040fe20000000000 */
[----:B------:R-:W-:Y:S01]  /*06a0*/  FADD R23, R7, -R20 ;  /* 0x8000001407177221 */ /* 0x000fe20000000000 */
[----:B------:R-:W-:Y:S01]  /*06b0*/  FSETP.NEU.AND P2, PT, R10, RZ, PT ;  /* 0x000000ff0a00720b */ /* 0x000fe20003f4d000 */
[----:B------:R-:W-:Y:S02]  /*06c0*/  FMUL R22, R22, R9 ;  /* 0x0000000916167220 */ /* 0x000fe40000400000 */
[C---:B------:R-:W-:Y:S01]  /*06d0*/  FSETP.GEU.AND P3, PT, |R2|.reuse, 1.175494350822287508e-38, PT ;  /* 0x008000000200780b */ /* 0x040fe20003f6e200 */
[----:B------:R-:W-:Y:S01]  /*06e0*/  FMUL R9, R2, 0.25 ;  /* 0x3e80000002097820 */ /* 0x000fe20000400000 */
[----:B------:R-:W-:Y:S01]  /*06f0*/  FSEL R20, R20, RZ, !P1 ;  /* 0x000000ff14147208 */ /* 0x000fe20004800000 */
[----:B------:R-:W-:Y:S01]  /*0700*/  FFMA R23, R0, R23, RZ ;  /* 0x0000001700177223 */ /* 0x000fe200000000ff */
[----:B------:R-:W-:Y:S01]  /*0710*/  FSETP.GT.AND P0, PT, |R2|, 8.50705917302346158658e+37, PT ;  /* 0x7e8000000200780b */ /* 0x000fe20003f04200 */
[----:B------:R-:W-:Y:S01]  /*0720*/  FFMA R11, R26, R22, R11 ;  /* 0x000000161a0b7223 */ /* 0x000fe2000000000b */
[----:B------:R-:W-:Y:S01]  /*0730*/  FSEL R0, R21, RZ, P2 ;  /* 0x000000ff15007208 */ /* 0x000fe20001000000 */
[----:B------:R-:W-:Y:S01]  /*0740*/  FADD R20, R20, -R25 ;  /* 0x8000001914147221 */ /* 0x000fe20000000000 */
[----:B------:R-:W-:-:S02]  /*0750*/  FSEL R22, R9, R2, P0 ;  /* 0x0000000209167208 */ /* 0x000fc40000000000 */
[----:B------:R-:W-:Y:S01]  /*0760*/  FSEL R24, R23, RZ, !P1 ;  /* 0x000000ff17187208 */ /* 0x000fe20004800000 */
[C---:B------:R-:W-:Y:S01]  /*0770*/  FMUL R21, R20.reuse, R20 ;  /* 0x0000001414157220 */ /* 0x040fe20000400000 */
[----:B------:R-:W-:Y:S01]  /*0780*/  FFMA R25, R20, R0, R25 ;  /* 0x0000000014197223 */ /* 0x000fe20000000019 */
[----:B------:R-:W-:Y:S02]  /*0790*/  @!P3 FMUL R22, R22, 16777216 ;  /* 0x4b8000001616b820 */ /* 0x000fe40000400000 */
[----:B------:R-:W-:Y:S01]  /*07a0*/  FADD R11, R24, R11 ;  /* 0x0000000b180b7221 */ /* 0x000fe20000000000 */
[----:B------:R-:W-:Y:S02]  /*07b0*/  FMUL R20, R8, R21 ;  /* 0x0000001508147220 */ /* 0x000fe40000400000 */
[----:B------:R-:W1:Y:S01]  /*07c0*/  SHFL.BFLY PT, R8, R25, 0x10, 0x1f ;  /* 0x0e001f0019087f89 */ /* 0x000e6200000e0000 */
[----:B------:R-:W2:Y:S01]  /*07d0*/  MUFU.RCP R22, R22 ;  /* 0x0000001600167308 */ /* 0x000ea20000001000 */
[----:B------:R-:W-:Y:S01]  /*07e0*/  FFMA R20, R0, R20, R11 ;  /* 0x0000001400147223 */ /* 0x000fe2000000000b */
[----:B------:R-:W-:-:S04]  /*07f0*/  FMUL R11, R10, 0.25 ;  /* 0x3e8000000a0b7820 */ /* 0x000fc80000400000 */
[----:B------:R-:W3:Y:S01]  /*0800*/  SHFL.BFLY PT, R21, R20, 0x10, 0x1f ;  /* 0x0e001f0014157f89 */ /* 0x000ee200000e0000 */
[----:B------:R-:W-:Y:S01]  /*0810*/  FSEL R11, R11, R10, P0 ;  /* 0x0000000a0b0b7208 */ /* 0x000fe20000000000 */
[----:B------:R-:W-:-:S04]  /*0820*/  FADD R0, R2, R2 ;  /* 0x0000000202007221 */ /* 0x000fc80000000000 */
[----:B------:R-:W-:Y:S01]  /*0830*/  @!P3 FMUL R11, R11, 16777216 ;  /* 0x4b8000000b0bb820 */ /* 0x000fe20000400000 */
[----:B------:R-:W-:Y:S02]  /*0840*/  FSETP.GEU.AND P3, PT, |R0|, 1.175494350822287508e-38, PT ;  /* 0x008000000000780b */ /* 0x000fe40003f6e200 */
[----:B------:R-:W-:Y:S01]  /*0850*/  FSETP.NEU.AND P2, PT, R2, RZ, PT ;  /* 0x000000ff0200720b */ /* 0x000fe20003f4d000 */
[----:B--2---:R-:W-:Y:S01]  /*0860*/  FMUL R24, R22, R11 ;  /* 0x0000000b16187220 */ /* 0x004fe20000400000 */
[C---:B------:R-:W-:Y:S01]  /*0870*/  FMUL R11, R0.reuse, 0.25 ;  /* 0x3e800000000b7820 */ /* 0x040fe20000400000 */
[----:B------:R-:W-:-:S03]  /*0880*/  FSETP.GT.AND P0, PT, |R0|, 8.50705917302346158658e+37, PT ;  /* 0x7e8000000000780b */ /* 0x000fc60003f04200 */
[----:B------:R-:W-:Y:S01]  /*0890*/  FSEL R24, R24, RZ, P2 ;  /* 0x000000ff18187208 */ /* 0x000fe20001000000 */
[----:B-1----:R-:W-:Y:S01]  /*08a0*/  FADD R26, -R25, R8 ;  /* 0x00000008191a7221 */ /* 0x002fe20000000100 */
[----:B------:R-:W-:-:S03]  /*08b0*/  FSEL R22, R11, R0, P0 ;  /* 0x000000000b167208 */ /* 0x000fc60000000000 */
[C---:B------:R-:W-:Y:S01]  /*08c0*/  FFMA R8, R26.reuse, R24, R25 ;  /* 0x000000181a087223 */ /* 0x040fe20000000019 */
[----:B------:R-:W-:Y:S01]  /*08d0*/  FMUL R25, R26, R26 ;  /* 0x0000001a1a197220 */ /* 0x000fe20000400000 */
[----:B------:R-:W-:Y:S01]  /*08e0*/  @!P3 FMUL R22, R22, 16777216 ;  /* 0x4b8000001616b820 */ /* 0x000fe20000400000 */
[----:B---3--:R-:W-:Y:S02]  /*08f0*/  FADD R23, R20, R21 ;  /* 0x0000001514177221 */ /* 0x008fe40000000000 */
[----:B------:R-:W1:Y:S01]  /*0900*/  SHFL.BFLY PT, R21, R8, 0x8, 0x1f ;  /* 0x0d001f0008157f89 */ /* 0x000e6200000e0000 */
[----:B------:R-:W-:Y:S02]  /*0910*/  FMUL R25, R10, R25 ;  /* 0x000000190a197220 */ /* 0x000fe40000400000 */
[----:B------:R-:W2:Y:S02]  /*0920*/  MUFU.RCP R22, R22 ;  /* 0x0000001600167308 */ /* 0x000ea40000001000 */
[----:B------:R-:W-:Y:S01]  /*0930*/  FFMA R24, R24, R25, R23 ;  /* 0x0000001918187223 */ /* 0x000fe20000000017 */
[----:B------:R-:W-:Y:S01]  /*0940*/  FSEL R25, R9, R2, P0 ;  /* 0x0000000209197208 */ /* 0x000fe20000000000 */
[----:B------:R-:W-:-:S03]  /*0950*/  FADD R9, R0, R0 ;  /* 0x0000000000097221 */ /* 0x000fc60000000000 */
[----:B------:R-:W3:Y:S01]  /*0960*/  SHFL.BFLY PT, R23, R24, 0x8, 0x1f ;  /* 0x0d001f0018177f89 */ /* 0x000ee200000e0000 */
[----:B------:R-:W-:Y:S01]  /*0970*/  @!P3 FMUL R25, R25, 16777216 ;  /* 0x4b8000001919b820 */ /* 0x000fe20000400000 */
[C---:B------:R-:W-:Y:S01]  /*0980*/  FSETP.GEU.AND P3, PT, |R9|.reuse, 1.175494350822287508e-38, PT ;  /* 0x008000000900780b */ /* 0x040fe20003f6e200 */
[C---:B------:R-:W-:Y:S01]  /*0990*/  FMUL R10, R9.reuse, 0.25 ;  /* 0x3e800000090a7820 */ /* 0x040fe20000400000 */
[----:B------:R-:W-:Y:S02]  /*09a0*/  FSETP.NEU.AND P2, PT, R0, RZ, PT ;  /* 0x000000ff0000720b */ /* 0x000fe40003f4d000 */
[----:B------:R-:W-:Y:S01]  /*09b0*/  FSETP.GT.AND P0, PT, |R9|, 8.50705917302346158658e+37, PT ;  /* 0x7e8000000900780b */ /* 0x000fe20003f04200 */
[----:B--2---:R-:W-:-:S03]  /*09c0*/  FMUL R25, R22, R25 ;  /* 0x0000001916197220 */ /* 0x004fc60000400000 */
[----:B------:R-:W-:Y:S02]  /*09d0*/  FSEL R20, R10, R9, P0 ;  /* 0x000000090a147208 */ /* 0x000fe40000000000 */
[----:B------:R-:W-:Y:S01]  /*09e0*/  FSEL R25, R25, RZ, P2 ;  /* 0x000000ff19197208 */ /* 0x000fe20001000000 */
[----:B-1----:R-:W-:Y:S02]  /*09f0*/  FADD R21, -R8, R21 ;  /* 0x0000001508157221 */ /* 0x002fe40000000100 */
[----:B------:R-:W-:Y:S02]  /*0a00*/  @!P3 FMUL R20, R20, 16777216 ;  /* 0x4b8000001414b820 */ /* 0x000fe40000400000 */
[C---:B------:R-:W-:Y:S01]  /*0a10*/  FFMA R8, R21.reuse, R25, R8 ;  /* 0x0000001915087223 */ /* 0x040fe20000000008 */
[----:B------:R-:W-:-:S03]  /*0a20*/  FMUL R21, R21, R21 ;  /* 0x0000001515157220 */ /* 0x000fc60000400000 */
[----:B------:R-:W1:Y:S01]  /*0a30*/  MUFU.RCP R20, R20 ;  /* 0x0000001400147308 */ /* 0x000e620000001000 */
[----:B------:R-:W-:Y:S01]  /*0a40*/  FMUL R2, R2, R21 ;  /* 0x0000001502027220 */ /* 0x000fe20000400000 */
[----:B---3--:R-:W-:Y:S01]  /*0a50*/  FADD R24, R24, R23 ;  /* 0x0000001718187221 */ /* 0x008fe20000000000 */
[----:B------:R-:W2:Y:S03]  /*0a60*/  SHFL.BFLY PT, R21, R8, 0x4, 0x1f ;  /* 0x0c801f0008157f89 */ /* 0x000ea600000e0000 */
[----:B------:R-:W-:Y:S01]  /*0a70*/  FFMA R25, R25, R2, R24 ;  /* 0x0000000219197223 */ /* 0x000fe20000000018 */
[----:B------:R-:W-:-:S04]  /*0a80*/  FSEL R11, R11, R0, P0 ;  /* 0x000000000b0b7208 */ /* 0x000fc80000000000 */
[----:B------:R-:W3:Y:S01]  /*0a90*/  SHFL.BFLY PT, R22, R25, 0x4, 0x1f ;  /* 0x0c801f0019167f89 */ /* 0x000ee200000e0000 */
[----:B------:R-:W-:Y:S01]  /*0aa0*/  @!P3 FMUL R11, R11, 16777216 ;  /* 0x4b8000000b0bb820 */ /* 0x000fe20000400000 */
[C---:B------:R-:W-:Y:S01]  /*0ab0*/  FADD R2, R9.reuse, R9 ;  /* 0x0000000909027221 */ /* 0x040fe20000000000 */
[----:B------:R-:W-:Y:S02]  /*0ac0*/  FSETP.NEU.AND P0, PT, R9, RZ, PT ;  /* 0x000000ff0900720b */ /* 0x000fe40003f0d000 */
[----:B-1----:R-:W-:Y:S02]  /*0ad0*/  FMUL R23, R20, R11 ;  /* 0x0000000b14177220 */ /* 0x002fe40000400000 */
[C---:B------:R-:W-:Y:S01]  /*0ae0*/  FSETP.GEU.AND P2, PT, |R2|.reuse, 1.175494350822287508e-38, PT ;  /* 0x008000000200780b */ /* 0x040fe20003f4e200 */
[----:B------:R-:W-:Y:S02]  /*0af0*/  FMUL R11, R2, 0.25 ;  /* 0x3e800000020b7820 */ /* 0x000fe40000400000 */
[----:B------:R-:W-:-:S02]  /*0b00*/  FSEL R23, R23, RZ, P0 ;  /* 0x000000ff17177208 */ /* 0x000fc40000000000 */
[----:B------:R-:W-:Y:S01]  /*0b10*/  FSETP.GT.AND P0, PT, |R2|, 8.50705917302346158658e+37, PT ;  /* 0x7e8000000200780b */ /* 0x000fe20003f04200 */
[----:B--2---:R-:W-:-:S03]  /*0b20*/  FADD R21, -R8, R21 ;  /* 0x0000001508157221 */ /* 0x004fc60000000100 */
[----:B------:R-:W-:Y:S01]  /*0b30*/  FSEL R24, R11, R2, P0 ;  /* 0x000000020b187208 */ /* 0x000fe20000000000 */
[C---:B------:R-:W-:Y:S01]  /*0b40*/  FMUL R27, R21.reuse, R21 ;  /* 0x00000015151b7220 */ /* 0x040fe20000400000 */
[----:B------:R-:W-:-:S03]  /*0b50*/  FFMA R8, R21, R23, R8 ;  /* 0x0000001715087223 */ /* 0x000fc60000000008 */
[----:B------:R-:W-:Y:S01]  /*0b60*/  @!P2 FMUL R24, R24, 16777216 ;  /* 0x4b8000001818a820 */ /* 0x000fe20000400000 */
[----:B---3--:R-:W-:Y:S01]  /*0b70*/  FADD R22, R25, R22 ;  /* 0x0000001619167221 */ /* 0x008fe20000000000 */
[----:B------:R-:W-:Y:S01]  /*0b80*/  FMUL R27, R0, R27 ;  /* 0x0000001b001b7220 */ /* 0x000fe20000400000 */
[----:B------:R-:W1:Y:S03]  /*0b90*/  SHFL.BFLY PT, R21, R8, 0x2, 0x1f ;  /* 0x0c401f0008157f89 */ /* 0x000e6600000e0000 */
[----:B------:R-:W2:Y:S01]  /*0ba0*/  MUFU.RCP R24, R24 ;  /* 0x0000001800187308 */ /* 0x000ea20000001000 */
[----:B------:R-:W-:Y:S01]  /*0bb0*/  FFMA R23, R23, R27, R22 ;  /* 0x0000001b17177223 */ /* 0x000fe20000000016 */
[----:B------:R-:W-:-:S04]  /*0bc0*/  FSEL R25, R10, R9, P0 ;  /* 0x000000090a197208 */ /* 0x000fc80000000000 */
[----:B------:R-:W3:Y:S01]  /*0bd0*/  SHFL.BFLY PT, R20, R23, 0x2, 0x1f ;  /* 0x0c401f0017147f89 */ /* 0x000ee200000e0000 */
[----:B------:R-:W-:Y:S01]  /*0be0*/  @!P2 FMUL R25, R25, 16777216 ;  /* 0x4b8000001919a820 */ /* 0x000fe20000400000 */
[C---:B------:R-:W-:Y:S01]  /*0bf0*/  FADD R0, R2.reuse, R2 ;  /* 0x0000000202007221 */ /* 0x040fe20000000000 */
[----:B------:R-:W-:Y:S02]  /*0c00*/  FSETP.NEU.AND P0, PT, R2, RZ, PT ;  /* 0x000000ff0200720b */ /* 0x000fe40003f0d000 */
[----:B--2---:R-:W-:Y:S02]  /*0c10*/  FMUL R25, R24, R25 ;  /* 0x0000001918197220 */ /* 0x004fe40000400000 */
[----:B------:R-:W-:-:S03]  /*0c20*/  FSETP.GEU.AND P2, PT, |R0|, 1.175494350822287508e-38, PT ;  /* 0x008000000000780b */ /* 0x000fc60003f4e200 */
[----:B------:R-:W-:Y:S01]  /*0c30*/  FSEL R25, R25, RZ, P0 ;  /* 0x000000ff19197208 */ /* 0x000fe20000000000 */
[----:B-1----:R-:W-:Y:S01]  /*0c40*/  FADD R21, -R8, R21 ;  /* 0x0000001508157221 */ /* 0x002fe20000000100 */
[C---:B------:R-:W-:Y:S01]  /*0c50*/  FMUL R27, R0.reuse, 0.25 ;  /* 0x3e800000001b7820 */ /* 0x040fe20000400000 */
[----:B------:R-:W-:Y:S02]  /*0c60*/  FSETP.GT.AND P0, PT, |R0|, 8.50705917302346158658e+37, PT ;  /* 0x7e8000000000780b */ /* 0x000fe40003f04200 */
[C---:B------:R-:W-:Y:S01]  /*0c70*/  FMUL R10, R21.reuse, R21 ;  /* 0x00000015150a7220 */ /* 0x040fe20000400000 */
[----:B------:R-:W-:Y:S01]  /*0c80*/  FFMA R8, R21, R25, R8 ;  /* 0x0000001915087223 */ /* 0x000fe20000000008 */
[----:B------:R-:W-:Y:S01]  /*0c90*/  FSEL R27, R27, R0, P0 ;  /* 0x000000001b1b7208 */ /* 0x000fe20000000000 */
[----:B---3--:R-:W-:Y:S01]  /*0ca0*/  FADD R20, R23, R20 ;  /* 0x0000001417147221 */ /* 0x008fe20000000000 */
[----:B------:R-:W-:Y:S02]  /*0cb0*/  FMUL R10, R9, R10 ;  /* 0x0000000a090a7220 */ /* 0x000fe40000400000 */
[----:B------:R-:W1:Y:S01]  /*0cc0*/  SHFL.BFLY PT, R9, R8, 0x1, 0x1f ;  /* 0x0c201f0008097f89 */ /* 0x000e6200000e0000 */
[----:B------:R-:W-:Y:S01]  /*0cd0*/  @!P2 FMUL R27, R27, 16777216 ;  /* 0x4b8000001b1ba820 */ /* 0x000fe20000400000 */
[----:B------:R-:W-:-:S05]  /*0ce0*/  FFMA R10, R25, R10, R20 ;  /* 0x0000000a190a7223 */ /* 0x000fca0000000014 */
[----:B------:R-:W2:Y:S01]  /*0cf0*/  SHFL.BFLY PT, R21, R10, 0x1, 0x1f ;  /* 0x0c201f000a157f89 */ /* 0x000ea200000e0000 */
[----:B------:R-:W3:Y:S01]  /*0d00*/  MUFU.RCP R27, R27 ;  /* 0x0000001b001b7308 */ /* 0x000ee20000001000 */
[----:B------:R-:W-:-:S05]  /*0d10*/  FSEL R20, R11, R2, P0 ;  /* 0x000000020b147208 */ /* 0x000fca0000000000 */
[----:B------:R-:W-:Y:S01]  /*0d20*/  @!P2 FMUL R20, R20, 16777216 ;  /* 0x4b8000001414a820 */ /* 0x000fe20000400000 */
[----:B------:R-:W-:Y:S02]  /*0d30*/  FSETP.NEU.AND P0, PT, R0, RZ, PT ;  /* 0x000000ff0000720b */ /* 0x000fe40003f0d000 */
[----:B------:R-:W-:Y:S01]  /*0d40*/  LOP3.LUT P2, RZ, R19, 0x1f, RZ, 0xc0, !PT ;  /* 0x0000001f13ff7812 */ /* 0x000fe2000784c0ff */
[----:B------:R-:W-:Y:S01]  /*0d50*/  UMOV UR4, 0x400 ;  /* 0x0000040000047882 */ /* 0x000fe20000000000 */
[----:B---3--:R-:W-:Y:S01]  /*0d60*/  FMUL R20, R27, R20 ;  /* 0x000000141b147220 */ /* 0x008fe20000400000 */
[----:B-1----:R-:W-:-:S04]  /*0d70*/  FADD R9, -R8, R9 ;  /* 0x0000000908097221 */ /* 0x002fc80000000100 */
[C---:B------:R-:W-:Y:S01]  /*0d80*/  FMUL R11, R9.reuse, R9 ;  /* 0x00000009090b7220 */ /* 0x040fe20000400000 */
[----:B------:R-:W-:Y:S01]  /*0d90*/  FSEL R20, R20, RZ, P0 ;  /* 0x000000ff14147208 */ /* 0x000fe20000000000 */
[----:B-----5:R-:W-:Y:S01]  /*0da0*/  UPRMT UR4, UR5, 0x654, UR4 ;  /* 0x0000065405047896 */ /* 0x020fe20008000004 */
[----:B------:R-:W-:Y:S01]  /*0db0*/  SHF.R.U32.HI R22, RZ, 0x3, R19 ;  /* 0x00000003ff167819 */ /* 0x000fe20000011613 */
[----:B--2---:R-:W-:Y:S01]  /*0dc0*/  FADD R21, R10, R21 ;  /* 0x000000150a157221 */ /* 0x004fe20000000000 */
[----:B------:R-:W-:Y:S01]  /*0dd0*/  FMUL R11, R2, R11 ;  /* 0x0000000b020b7220 */ /* 0x000fe20000400000 */
[----:B------:R-:W-:Y:S01]  /*0de0*/  FFMA R10, R9, R20, R8 ;  /* 0x00000014090a7223 */ /* 0x000fe20000000008 */
[----:B------:R-:W-:Y:S02]  /*0df0*/  LOP3.LUT R23, R22, 0x3c, RZ, 0xc0, !PT ;  /* 0x0000003c16177812 */ /* 0x000fe400078ec0ff */
[----:B------:R-:W-:Y:S01]  /*0e00*/  FFMA R20, R20, R11, R21 ;  /* 0x0000000b14147223 */ /* 0x000fe20000000015 */
[----:B------:R-:W-:Y:S04]  /*0e10*/  @!P1 STG.E.128 desc[UR6][R12.64+0x2000], R4 ;  /* 0x002000040c009986 */ /* 0x000fe8000c101d06 */
[----:B------:R-:W-:Y:S04]  /*0e20*/  @!P2 STS [R23+UR4+0x80], R0 ;  /* 0x000080001700a988 */ /* 0x000fe80008000804 */
[----:B------:R-:W-:Y:S04]  /*0e30*/  @!P2 STS [R23+UR4], R10 ;  /* 0x0000000a1700a988 */ /* 0x000fe80008000804 */
[----:B------:R-:W-:Y:S01]  /*0e40*/  @!P2 STS [R23+UR4+0x40], R20 ;  /* 0x000040141700a988 */ /* 0x000fe20008000804 */
[----:B------:R-:W-:Y:S01]  /*0e50*/  BAR.SYNC.DEFER_BLOCKING 0x0 ;  /* 0x0000000000007b1d */ /* 0x000fe20000010000 */
[----:B------:R-:W-:-:S13]  /*0e60*/  ISETP.GE.AND P3, PT, R19, 0x10, PT ;  /* 0x000000101300780c */ /* 0x000fda0003f66270 */
[----:B------:R-:W1:Y:S04]  /*0e70*/  @!P3 LDS R17, [R16+UR4+0x80] ;  /* 0x000080041011b984 */ /* 0x000e680008000800 */
[----:B------:R-:W-:Y:S04]  /*0e80*/  @!P3 LDS R15, [R16+UR4] ;  /* 0x00000004100fb984 */ /* 0x000fe80008000800 */
[----:B------:R-:W-:Y:S04]  /*0e90*/  @!P3 LDS R18, [R16+UR4+0x40] ;  /* 0x000040041012b984 */ /* 0x000fe80008000800 */
[----:B-1----:R-:W1:Y:S02]  /*0ea0*/  SHFL.BFLY PT, R8, R17, 0x8, 0x1f ;  /* 0x0d001f0011087f89 */ /* 0x002e6400000e0000 */
[----:B-1----:R-:W-:-:S05]  /*0eb0*/  FADD R2, R17, R8 ;  /* 0x0000000811027221 */ /* 0x002fca0000000000 */
[C---:B------:R-:W-:Y:S01]  /*0ec0*/  FSETP.GEU.AND P2, PT, |R2|.reuse, 1.175494350822287508e-38, PT ;  /* 0x008000000200780b */ /* 0x040fe20003f4e200 */
[C---:B------:R-:W-:Y:S01]  /*0ed0*/  FMUL R9, R2.reuse, 0.25 ;  /* 0x3e80000002097820 */ /* 0x040fe20000400000 */
[----:B------:R-:W-:Y:S01]  /*0ee0*/  FSETP.GT.AND P0, PT, |R2|, 8.50705917302346158658e+37, PT ;  /* 0x7e8000000200780b */ /* 0x000fe20003f04200 */
[----:B------:R-:W1:Y:S03]  /*0ef0*/  SHFL.BFLY PT, R5, R2, 0x4, 0x1f ;  /* 0x0c801f0002057f89 */ /* 0x000e6600000e0000 */
[----:B------:R-:W-:Y:S01]  /*0f00*/  FSEL R6, R9, R2, P0 ;  /* 0x0000000209067208 */ /* 0x000fe20000000000 */
[----:B------:R-:W2:Y:S06]  /*0f10*/  SHFL.BFLY PT, R4, R15, 0x8, 0x1f ;  /* 0x0d001f000f047f89 */ /* 0x000eac00000e0000 */
[----:B------:R-:W-:-:S04]  /*0f20*/  @!P2 FMUL R6, R6, 16777216 ;  /* 0x4b8000000606a820 */ /* 0x000fc80000400000 */
[----:B------:R-:W3:Y:S01]  /*0f30*/  MUFU.RCP R7, R6 ;  /* 0x0000000600077308 */ /* 0x000ee20000001000 */
[----:B------:R-:W4:Y:S01]  /*0f40*/  SHFL.BFLY PT, R9, R18, 0x8, 0x1f ;  /* 0x0d001f0012097f89 */ /* 0x000f2200000e0000 */
[----:B------:R-:W-:-:S04]  /*0f50*/  @P0 FMUL R8, R8, 0.25 ;  /* 0x3e80000008080820 */ /* 0x000fc80000400000 */
[----:B------:R-:W-:Y:S01]  /*0f60*/  @!P2 FMUL R8, R8, 16777216 ;  /* 0x4b8000000808a820 */ /* 0x000fe20000400000 */
[C---:B------:R-:W-:Y:S01]  /*0f70*/  FSETP.NEU.AND P2, PT, R2.reuse, RZ, PT ;  /* 0x000000ff0200720b */ /* 0x040fe20003f4d000 */
[----:B-1----:R-:W-:Y:S02]  /*0f80*/  FADD R0, R2, R5 ;  /* 0x0000000502007221 */ /* 0x002fe40000000000 */
[----:B---3--:R-:W-:-:S03]  /*0f90*/  FMUL R7, R7, R8 ;  /* 0x0000000807077220 */ /* 0x008fc60000400000 */
[C---:B------:R-:W-:Y:S01]  /*0fa0*/  FSETP.GEU.AND P3, PT, |R0|.reuse, 1.175494350822287508e-38, PT ;  /* 0x008000000000780b */ /* 0x040fe20003f6e200 */
[C---:B------:R-:W-:Y:S01]  /*0fb0*/  FMUL R11, R0.reuse, 0.25 ;  /* 0x3e800000000b7820 */ /* 0x040fe20000400000 */
[----:B------:R-:W-:Y:S02]  /*0fc0*/  FSEL R6, R7, RZ, P2 ;  /* 0x000000ff07067208 */ /* 0x000fe40001000000 */
[----:B------:R-:W1:Y:S01]  /*0fd0*/  SHFL.BFLY PT, R7, R0, 0x2, 0x1f ;  /* 0x0c401f0000077f89 */ /* 0x000e6200000e0000 */
[----:B--2---:R-:W-:Y:S01]  /*0fe0*/  FADD R4, -R15, R4 ;  /* 0x000000040f047221 */ /* 0x004fe20000000100 */
[----:B------:R-:W-:-:S03]  /*0ff0*/  FSETP.GT.AND P0, PT, |R0|, 8.50705917302346158658e+37, PT ;  /* 0x7e8000000000780b */ /* 0x000fc60003f04200 */
[C---:B------:R-:W-:Y:S01]  /*1000*/  FMUL R8, R4.reuse, R4 ;  /* 0x0000000404087220 */ /* 0x040fe20000400000 */
[----:B------:R-:W-:Y:S01]  /*1010*/  FSEL R11, R11, R0, P0 ;  /* 0x000000000b0b7208 */ /* 0x000fe20000000000 */
[----:B------:R-:W-:Y:S01]  /*1020*/  FFMA R15, R4, R6, R15 ;  /* 0x00000006040f7223 */ /* 0x000fe2000000000f */
[----:B----4-:R-:W-:Y:S01]  /*1030*/  FADD R9, R18, R9 ;  /* 0x0000000912097221 */ /* 0x010fe20000000000 */
[----:B------:R-:W-:Y:S02]  /*1040*/  FMUL R8, R17, R8 ;  /* 0x0000000811087220 */ /* 0x000fe40000400000 */
[----:B------:R-:W-:Y:S01]  /*1050*/  @!P3 FMUL R11, R11, 16777216 ;  /* 0x4b8000000b0bb820 */ /* 0x000fe20000400000 */
[----:B------:R-:W2:Y:S01]  /*1060*/  SHFL.BFLY PT, R10, R15, 0x4, 0x1f ;  /* 0x0c801f000f0a7f89 */ /* 0x000ea200000e0000 */
[----:B------:R-:W-:Y:S02]  /*1070*/  FFMA R8, R6, R8, R9 ;  /* 0x0000000806087223 */ /* 0x000fe40000000009 */
[----:B------:R-:W3:Y:S01]  /*1080*/  MUFU.RCP R6, R11 ;  /* 0x0000000b00067308 */ /* 0x000ee20000001000 */
[----:B------:R-:W-:-:S02]  /*1090*/  @P0 FMUL R5, R5, 0.25 ;  /* 0x3e80000005050820 */ /* 0x000fc40000400000 */
[----:B------:R-:W4:Y:S02]  /*10a0*/  SHFL.BFLY PT, R9, R8, 0x4, 0x1f ;  /* 0x0c801f0008097f89 */ /* 0x000f2400000e0000 */
[----:B------:R-:W-:Y:S01]  /*10b0*/  @!P3 FMUL R5, R5, 16777216 ;  /* 0x4b8000000505b820 */ /* 0x000fe20000400000 */
[C---:B-1----:R-:W-:Y:S01]  /*10c0*/  FADD R4, R0.reuse, R7 ;  /* 0x0000000700047221 */ /* 0x042fe20000000000 */
[----:B------:R-:W-:-:S04]  /*10d0*/  FSETP.NEU.AND P2, PT, R0, RZ, PT ;  /* 0x000000ff0000720b */ /* 0x000fc80003f4d000 */
[----:B------:R-:W-:Y:S01]  /*10e0*/  FSETP.GEU.AND P3, PT, |R4|, 1.175494350822287508e-38, PT ;  /* 0x008000000400780b */ /* 0x000fe20003f6e200 */
[----:B---3--:R-:W-:Y:S01]  /*10f0*/  FMUL R6, R6, R5 ;  /* 0x0000000506067220 */ /* 0x008fe20000400000 */
[C---:B------:R-:W-:Y:S01]  /*1100*/  FMUL R5, R4.reuse, 0.25 ;  /* 0x3e80000004057820 */ /* 0x040fe20000400000 */
[----:B------:R-:W-:-:S03]  /*1110*/  FSETP.GT.AND P0, PT, |R4|, 8.50705917302346158658e+37, PT ;  /* 0x7e8000000400780b */ /* 0x000fc60003f04200 */
[----:B------:R-:W-:Y:S01]  /*1120*/  FSEL R6, R6, RZ, P2 ;  /* 0x000000ff06067208 */ /* 0x000fe20001000000 */
[----:B--2---:R-:W-:Y:S01]  /*1130*/  FADD R10, -R15, R10 ;  /* 0x0000000a0f0a7221 */ /* 0x004fe20000000100 */
[----:B------:R-:W-:-:S03]  /*1140*/  FSEL R12, R5, R4, P0 ;  /* 0x00000004050c7208 */ /* 0x000fc60000000000 */
[C---:B------:R-:W-:Y:S01]  /*1150*/  FMUL R11, R10.reuse, R10 ;  /* 0x0000000a0a0b7220 */ /* 0x040fe20000400000 */
[----:B------:R-:W-:Y:S01]  /*1160*/  FFMA R10, R10, R6, R15 ;  /* 0x000000060a0a7223 */ /* 0x000fe2000000000f */
[----:B------:R-:W1:Y:S01]  /*1170*/  SHFL.BFLY PT, R5, R4, 0x1, 0x1f ;  /* 0x0c201f0004057f89 */ /* 0x000e6200000e0000 */
[----:B------:R-:W-:Y:S01]  /*1180*/  @!P3 FMUL R12, R12, 16777216 ;  /* 0x4b8000000c0cb820 */ /* 0x000fe20000400000 */
[----:B----4-:R-:W-:Y:S01]  /*1190*/  FADD R9, R8, R9 ;  /* 0x0000000908097221 */ /* 0x010fe20000000000 */
[----:B------:R-:W-:Y:S01]  /*11a0*/  FMUL R11, R2, R11 ;  /* 0x0000000b020b7220 */ /* 0x000fe20000400000 */
[----:B------:R-:W2:Y:S03]  /*11b0*/  SHFL.BFLY PT, R13, R10, 0x2, 0x1f ;  /* 0x0c401f000a0d7f89 */ /* 0x000ea600000e0000 */
[----:B------:R-:W3:Y:S01]  /*11c0*/  MUFU.RCP R12, R12 ;  /* 0x0000000c000c7308 */ /* 0x000ee20000001000 */
[----:B------:R-:W-:Y:S01]  /*11d0*/  FFMA R9, R6, R11, R9 ;  /* 0x0000000b06097223 */ /* 0x000fe20000000009 */
[----:B------:R-:W-:-:S04]  /*11e0*/  @P0 FMUL R7, R7, 0.25 ;  /* 0x3e80000007070820 */ /* 0x000fc80000400000 */
[----:B------:R-:W4:Y:S01]  /*11f0*/  SHFL.BFLY PT, R2, R9, 0x2, 0x1f ;  /* 0x0c401f0009027f89 */ /* 0x000f2200000e0000 */
[----:B------:R-:W-:Y:S01]  /*1200*/  @!P3 FMUL R7, R7, 16777216 ;  /* 0x4b8000000707b820 */ /* 0x000fe20000400000 */
[----:B------:R-:W-:-:S03]  /*1210*/  FSETP.NEU.AND P0, PT, R4, RZ, PT ;  /* 0x000000ff0400720b */ /* 0x000fc60003f0d000 */
[----:B---3--:R-:W-:Y:S01]  /*1220*/  FMUL R6, R12, R7 ;  /* 0x000000070c067220 */ /* 0x008fe20000400000 */
[----:B-1----:R-:W-:-:S04]  /*1230*/  FADD R7, R4, R5 ;  /* 0x0000000504077221 */ /* 0x002fc80000000000 */
[----:B------:R-:W-:Y:S01]  /*1240*/  FSEL R6, R6, RZ, P0 ;  /* 0x000000ff06067208 */ /* 0x000fe20000000000 */
[----:B--2---:R-:W-:Y:S01]  /*1250*/  FADD R13, -R10, R13 ;  /* 0x0000000d0a0d7221 */ /* 0x004fe20000000100 */
[C---:B------:R-:W-:Y:S01]  /*1260*/  FSETP.GEU.AND P2, PT, |R7|.reuse, 1.175494350822287508e-38, PT ;  /* 0x008000000700780b */ /* 0x040fe20003f4e200 */
[----:B------:R-:W-:Y:S02]  /*1270*/  FMUL R8, R7, 0.25 ;  /* 0x3e80000007087820 */ /* 0x000fe40000400000 */
[C---:B------:R-:W-:Y:S01]  /*1280*/  FFMA R10, R13.reuse, R6, R10 ;  /* 0x000000060d0a7223 */ /* 0x040fe2000000000a */
[----:B------:R-:W-:Y:S01]  /*1290*/  FMUL R13, R13, R13 ;  /* 0x0000000d0d0d7220 */ /* 0x000fe20000400000 */
[----:B------:R-:W-:Y:S01]  /*12a0*/  FSETP.GT.AND P0, PT, |R7|, 8.50705917302346158658e+37, PT ;  /* 0x7e8000000700780b */ /* 0x000fe20003f04200 */
[----:B----4-:R-:W-:Y:S02]  /*12b0*/  FADD R9, R9, R2 ;  /* 0x0000000209097221 */ /* 0x010fe40000000000 */
[----:B------:R-:W-:Y:S01]  /*12c0*/  FMUL R13, R0, R13 ;  /* 0x0000000d000d7220 */ /* 0x000fe20000400000 */
[----:B------:R-:W-:Y:S01]  /*12d0*/  FSEL R8, R8, R7, P0 ;  /* 0x0000000708087208 */ /* 0x000fe20000000000 */
[----:B------:R-:W1:Y:S02]  /*12e0*/  SHFL.BFLY PT, R11, R10, 0x1, 0x1f ;  /* 0x0c201f000a0b7f89 */ /* 0x000e6400000e0000 */
[----:B------:R-:W-:-:S02]  /*12f0*/  FFMA R9, R6, R13, R9 ;  /* 0x0000000d06097223 */ /* 0x000fc40000000009 */
[----:B------:R-:W-:-:S03]  /*1300*/  @!P2 FMUL R8, R8, 16777216 ;  /* 0x4b8000000808a820 */ /* 0x000fc60000400000 */
[----:B------:R-:W2:Y:S03]  /*1310*/  SHFL.BFLY PT, R0, R9, 0x1, 0x1f ;  /* 0x0c201f0009007f89 */ /* 0x000ea600000e0000 */
[----:B------:R-:W3:Y:S01]  /*1320*/  MUFU.RCP R8, R8 ;  /* 0x0000000800087308 */ /* 0x000ee20000001000 */
[----:B------:R-:W-:Y:S01]  /*1330*/  @P0 FMUL R5, R5, 0.25 ;  /* 0x3e80000005050820 */ /* 0x000fe20000400000 */
[----:B------:R-:W-:-:S03]  /*1340*/  LOP3.LUT P0, RZ, R19, 0xf, RZ, 0xc0, !PT ;  /* 0x0000000f13ff7812 */ /* 0x000fc6000780c0ff */
[----:B------:R-:W-:Y:S01]  /*1350*/  @!P2 FMUL R5, R5, 16777216 ;  /* 0x4b8000000505a820 */ /* 0x000fe20000400000 */
[----:B------:R-:W-:Y:S02]  /*1360*/  FSETP.NEU.AND P2, PT, R7, RZ, PT ;  /* 0x000000ff0700720b */ /* 0x000fe40003f4d000 */
[----:B------:R-:W-:Y:S01]  /*1370*/  ISETP.LT.AND P0, PT, R19, 0x10, !P0 ;  /* 0x000000101300780c */ /* 0x000fe20004701270 */
[----:B-1----:R-:W-:Y:S01]  /*1380*/  FADD R11, -R10, R11 ;  /* 0x0000000b0a0b7221 */ /* 0x002fe20000000100 */
[----:B---3--:R-:W-:-:S03]  /*1390*/  FMUL R5, R8, R5 ;  /* 0x0000000508057220 */ /* 0x008fc60000400000 */
[----:B------:R-:W-:Y:S02]  /*13a0*/  FMUL R13, R11, R11 ;  /* 0x0000000b0b0d7220 */ /* 0x000fe40000400000 */
[----:B------:R-:W-:Y:S01]  /*13b0*/  FSEL R5, R5, RZ, P2 ;  /* 0x000000ff05057208 */ /* 0x000fe20001000000 */
[----:B--2---:R-:W-:Y:S01]  /*13c0*/  FADD R0, R9, R0 ;  /* 0x0000000009007221 */ /* 0x004fe20000000000 */
[----:B------:R-:W-:-:S04]  /*13d0*/  FMUL R13, R4, R13 ;  /* 0x0000000d040d7220 */ /* 0x000fc80000400000 */
[----:B------:R-:W-:Y:S01]  /*13e0*/  @P0 STS [R16+UR4+0x80], R7 ;  /* 0x0000800710000988 */ /* 0x000fe20008000804 */
[----:B------:R-:W-:Y:S01]  /*13f0*/  HFMA2.MMA R15, -RZ, RZ, 0.6875, 0 ;  /* 0x39800000ff0f7435 */ /* 0x000fe200000001ff */
[----:B------:R-:W-:Y:S01]  /*1400*/  FFMA R11, R11, R5, R10 ;  /* 0x000000050b0b7223 */ /* 0x000fe2000000000a */
[----:B------:R-:W-:Y:S01]  /*1410*/  FFMA R13, R5, R13, R0 ;  /* 0x0000000d050d7223 */ /* 0x000fe20000000000 */
[----:B------:R-:W1:Y:S03]  /*1420*/  LDC.64 R8, c[0x0][0x218] ;  /* 0x00008600ff087b82 */ /* 0x000e660000000a00 */
[----:B------:R2:W-:Y:S04]  /*1430*/  @P0 STS [R16+UR4], R11 ;  /* 0x0000000b10000988 */ /* 0x0005e80008000804 */
[----:B------:R-:W-:Y:S01]  /*1440*/  @P0 STS [R16+UR4+0x40], R13 ;  /* 0x0000400d10000988 */ /* 0x000fe20008000804 */
[----:B------:R-:W3:Y:S08]  /*1450*/  LDC.64 R4, c[0x0][0x228] ;  /* 0x00008a00ff047b82 */ /* 0x000ef00000000a00 */
[----:B------:R-:W-:Y:S01]  /*1460*/  BAR.SYNC.DEFER_BLOCKING 0x0 ;  /* 0x0000000000007b1d */ /* 0x000fe20000010000 */
[----:B------:R-:W-:-:S07]  /*1470*/  LOP3.LUT P0, RZ, R19, 0x1ff, RZ, 0xc0, !PT ;  /* 0x000001ff13ff7812 */ /* 0x000fce000780c0ff */
[----:B--2---:R-:W2:Y:S01]  /*1480*/  LDC.64 R10, c[0x0][0x230] ;  /* 0x00008c00ff0a7b82 */ /* 0x004ea20000000a00 */
[----:B------:R-:W4:Y:S04]  /*1490*/  LDS R0, [UR4] ;  /* 0x00000004ff007984 */ /* 0x000f280008000800 */
[----:B------:R-:W5:Y:S01]  /*14a0*/  LDS R2, [UR4+0x40] ;  /* 0x00004004ff027984 */ /* 0x000f620008000800 */
[C---:B------:R-:W-:Y:S01]  /*14b0*/  ISETP.LT.AND P0, PT, R14.reuse, 0x40, !P0 ;  /* 0x000000400e00780c */ /* 0x040fe20004701270 */
[----:B---3--:R-:W-:-:S12]  /*14c0*/  IMAD.WIDE R4, R14, 0x4, R4 ;  /* 0x000000040e047825 */ /* 0x008fd800078e0204 */
[----:B----4-:R3:W-:Y:S01]  /*14d0*/  @P0 STG.E desc[UR6][R4.64], R0 ;  /* 0x0000000004000986 */ /* 0x0107e2000c101906 */
[----:B-----5:R-:W-:-:S06]  /*14e0*/  FFMA R2, R2, R15, 9.9999997473787516356e-06 ;  /* 0x3727c5ac02027423 */ /* 0x020fcc000000000f */
[----:B------:R-:W4:Y:S01]  /*14f0*/  MUFU.RSQ R2, R2 ;  /* 0x0000000200027308 */ /* 0x000f220000001400 */
[----:B-1----:R-:W-:Y:S01]  /*1500*/  IMAD.WIDE R14, R14, 0x4, R8 ;  /* 0x000000040e0e7825 */ /* 0x002fe200078e0208 */
[----:B------:R-:W-:Y:S08]  /*1510*/  BAR.SYNC.DEFER_BLOCKING 0x0 ;  /* 0x0000000000007b1d */ /* 0x000ff00000010000 */
[----:B------:R-:W1:Y:S01]  /*1520*/  LDC.64 R8, c[0x0][0x210] ;  /* 0x00008400ff087b82 */ /* 0x000e620000000a00 */
[----:B----4-:R3:W-:Y:S01]  /*1530*/  @P0 STG.E desc[UR6][R14.64], R2 ;  /* 0x000000020e000986 */ /* 0x0107e2000c101906 */
[----:B------:R-:W-:Y:S01]  /*1540*/  UPLOP3.LUT UP0, UPT, UPT, UPT, UPT, 0x80, 0x0 ;  /* 0x000000000000789c */ /* 0x000fe20003f0f070 */
[----:B--2---:R-:W-:-:S10]  /*1550*/  UMOV UR4, URZ ;  /* 0x0000003f00047c82 */ /* 0x004fd40008000000 */
.L_x_0:
[----:B-1----:R-:W-:Y:S02]  /*1560*/  LOP3.LUT R13, R3, UR4, RZ, 0xfc, !PT ;  /* 0x00000004030d7c12 */ /* 0x002fe4000f8efcff */
[----:B---3--:R-:W-:Y:S02]  /*1570*/  CS2R R4, SRZ ;  /* 0x0000000000047805 */ /* 0x008fe4000001ff00 */
[----:B------:R-:W-:Y:S01]  /*1580*/  CS2R R6, SRZ ;  /* 0x0000000000067805 */ /* 0x000fe2000001ff00 */
[----:B------:R-:W-:-:S05]  /*1590*/  IMAD.WIDE R14, R13, 0x4, R8 ;  /* 0x000000040d0e7825 */ /* 0x000fca00078e0208 */
[----:B------:R1:W2:Y:S01]  /*15a0*/  @!P1 LDG.E.EF.128 R4, desc[UR6][R14.64] ;  /* 0x000000060e049981 */ /* 0x0002a2000c0e1d00 */
[----:B------:R-:W-:Y:S01]  /*15b0*/  UMOV UR4, 0x800 ;  /* 0x0000080000047882 */ /* 0x000fe20000000000 */
[----:B-1----:R-:W-:Y:S02]  /*15c0*/  MOV R14, 0x3ab5ebe6 ;  /* 0x3ab5ebe6000e7802 */ /* 0x002fe40000000f00 */
[----:B--2---:R-:W-:Y:S02]  /*15d0*/  SEL R17, R4, RZ, !P1 ;  /* 0x000000ff04117207 */ /* 0x004fe40004800000 */
[----:B------:R-:W-:Y:S02]  /*15e0*/  SEL R5, R5, RZ, !P1 ;  /* 0x000000ff05057207 */ /* 0x000fe40004800000 */
[----:B------:R-:W-:Y:S01]  /*15f0*/  SEL R7, R7, RZ, !P1 ;  /* 0x000000ff07077207 */ /* 0x000fe20004800000 */
[C---:B------:R-:W-:Y:S02]  /*1600*/  FADD R17, -R0.reuse, R17 ;  /* 0x0000001100117221 */ /* 0x040fe40000000100 */
[----:B------:R-:W-:-:S02]  /*1610*/  FADD R5, -R0, R5 ;  /* 0x0000000500057221 */ /* 0x000fc40000000100 */
[----:B------:R-:W-:Y:S01]  /*1620*/  FMUL R4, R2, R17 ;  /* 0x0000001102047220 */ /* 0x000fe20000400000 */
[----:B------:R-:W-:Y:S01]  /*1630*/  SEL R17, R6, RZ, !P1 ;  /* 0x000000ff06117207 */ /* 0x000fe20004800000 */
[----:B------:R-:W-:Y:S01]  /*1640*/  FMUL R5, R2, R5 ;  /* 0x0000000502057220 */ /* 0x000fe20000400000 */
[----:B------:R-:W-:Y:S01]  /*1650*/  FADD R7, -R0, R7 ;  /* 0x0000000700077221 */ /* 0x000fe20000000100 */
[C---:B------:R-:W-:Y:S01]  /*1660*/  FMUL R12, R4.reuse, 1.4426950216293334961 ;  /* 0x3fb8aa3b040c7820 */ /* 0x040fe20000400000 */
[----:B------:R-:W-:Y:S01]  /*1670*/  FADD.FTZ R16, |R4|, -RZ ;  /* 0x800000ff04107221 */ /* 0x000fe20000010200 */
[----:B------:R-:W-:Y:S01]  /*1680*/  FADD R17, -R0, R17 ;  /* 0x0000001100117221 */ /* 0x000fe20000000100 */
[C---:B------:R-:W-:Y:S01]  /*1690*/  FADD.FTZ R19, |R5|.reuse, -RZ ;  /* 0x800000ff05137221 */ /* 0x040fe20000010200 */
[----:B------:R-:W-:Y:S02]  /*16a0*/  FMUL R7, R2, R7 ;  /* 0x0000000702077220 */ /* 0x000fe40000400000 */
[----:B------:R-:W1:Y:S01]  /*16b0*/  FRND R12, R12 ;  /* 0x0000000c000c7307 */ /* 0x000e620000201000 */
[----:B------:R-:W-:Y:S01]  /*16c0*/  FSETP.GEU.AND P0, PT, R16, 0.40999999642372131348, PT ;  /* 0x3ed1eb851000780b */ /* 0x000fe20003f0e000 */
[----:B------:R-:W-:Y:S01]  /*16d0*/  FMUL R16, R5, 1.4426950216293334961 ;  /* 0x3fb8aa3b05107820 */ /* 0x000fe20000400000 */
[----:B------:R-:W-:Y:S01]  /*16e0*/  FMUL R6, R2, R17 ;  /* 0x0000001102067220 */ /* 0x000fe20000400000 */
[C---:B------:R-:W-:Y:S01]  /*16f0*/  FMUL R22, R7.reuse, 1.4426950216293334961 ;  /* 0x3fb8aa3b07167820 */ /* 0x040fe20000400000 */
[----:B------:R-:W-:-:S02]  /*1700*/  FADD.FTZ R23, |R7|, -RZ ;  /* 0x800000ff07177221 */ /* 0x000fc40000010200 */
[----:B------:R-:W-:Y:S01]  /*1710*/  FMUL R20, R6, 1.4426950216293334961 ;  /* 0x3fb8aa3b06147820 */ /* 0x000fe20000400000 */
[----:B------:R-:W2:Y:S01]  /*1720*/  FRND R18, R16 ;  /* 0x0000001000127307 */ /* 0x000ea20000201000 */
[----:B-1----:R-:W-:-:S07]  /*1730*/  FSEL R15, R12, RZ, P0 ;  /* 0x000000ff0c0f7208 */ /* 0x002fce0000000000 */
[----:B------:R-:W1:Y:S01]  /*1740*/  FRND R20, R20 ;  /* 0x0000001400147307 */ /* 0x000e620000201000 */
[----:B------:R-:W-:Y:S01]  /*1750*/  FSETP.GEU.AND P0, PT, R19, 0.40999999642372131348, PT ;  /* 0x3ed1eb851300780b */ /* 0x000fe20003f0e000 */
[----:B------:R-:W-:Y:S01]  /*1760*/  FADD.FTZ R19, |R6|, -RZ ;  /* 0x800000ff06137221 */ /* 0x000fe20000010200 */
[C---:B------:R-:W-:Y:S01]  /*1770*/  FSETP.NEU.AND P4, PT, R15.reuse, 128, PT ;  /* 0x430000000f00780b */ /* 0x040fe20003f8d000 */
[----:B------:R-:W-:Y:S01]  /*1780*/  FFMA.FTZ R12, -R15, 0.693145751953125, R4 ;  /* 0x3f3172000f0c7823 */ /* 0x000fe20000010104 */
[----:B--2---:R-:W-:-:S03]  /*1790*/  FSEL R18, R18, RZ, P0 ;  /* 0x000000ff12127208 */ /* 0x004fc60000000000 */
[----:B------:R2:W3:Y:S01]  /*17a0*/  FRND R16, R22 ;  /* 0x0000001600107307 */ /* 0x0004e20000201000 */
[----:B------:R-:W-:Y:S01]  /*17b0*/  FSETP.GEU.AND P0, PT, R19, 0.40999999642372131348, PT ;  /* 0x3ed1eb851300780b */ /* 0x000fe20003f0e000 */
[C---:B------:R-:W-:Y:S01]  /*17c0*/  FFMA.FTZ R17, -R15.reuse, 1.428606765330187045e-06, R12 ;  /* 0x35bfbe8e0f117823 */ /* 0x040fe2000001010c */
[----:B------:R-:W-:Y:S01]  /*17d0*/  FSEL R25, R15, 127, P4 ;  /* 0x42fe00000f197808 */ /* 0x000fe20002000000 */
[C---:B------:R-:W-:Y:S01]  /*17e0*/  FFMA.FTZ R19, -R18.reuse, 0.693145751953125, R5 ;  /* 0x3f31720012137823 */ /* 0x040fe20000010105 */
[----:B------:R-:W-:Y:S01]  /*17f0*/  FSETP.NEU.AND P3, PT, R18, 128, PT ;  /* 0x430000001200780b */ /* 0x000fe20003f6d000 */
[----:B------:R-:W-:Y:S01]  /*1800*/  FFMA.FTZ R12, R17, R14, 0.0083824126049876213074 ;  /* 0x3c095663110c7423 */ /* 0x000fe2000001000e */
[----:B-1----:R-:W-:Y:S01]  /*1810*/  FSEL R21, R20, RZ, P0 ;  /* 0x000000ff14157208 */ /* 0x002fe20000000000 */
[----:B------:R-:W-:Y:S01]  /*1820*/  FFMA.FTZ R19, -R18, 1.428606765330187045e-06, R19 ;  /* 0x35bfbe8e12137823 */ /* 0x000fe20000010113 */
[----:B------:R-:W-:Y:S01]  /*1830*/  FSETP.GEU.AND P0, PT, R23, 0.40999999642372131348, PT ;  /* 0x3ed1eb851700780b */ /* 0x000fe20003f0e000 */
[----:B------:R-:W-:Y:S01]  /*1840*/  FFMA.FTZ R12, R17, R12, 0.041667830199003219604 ;  /* 0x3d2aabe3110c7423 */ /* 0x000fe2000001000c */
[----:B------:R-:W-:Y:S01]  /*1850*/  FSETP.GT.AND P2, PT, R25, 128, PT ;  /* 0x430000001900780b */ /* 0x000fe20003f44000 */
[----:B------:R-:W-:Y:S01]  /*1860*/  FFMA.FTZ R20, R19, R14, 0.0083824126049876213074 ;  /* 0x3c09566313147423 */ /* 0x000fe2000001000e */
[----:B------:R-:W-:Y:S01]  /*1870*/  FSETP.GEU.AND P6, PT, R25, -25, PT ;  /* 0xc1c800001900780b */ /* 0x000fe20003fce000 */
[----:B--2---:R-:W-:Y:S01]  /*1880*/  FFMA.FTZ R22, -R21, 0.693145751953125, R6 ;  /* 0x3f31720015167823 */ /* 0x004fe20000010106 */
[----:B------:R-:W1:Y:S01]  /*1890*/  MUFU.EX2 R25, R25 ;  /* 0x0000001900197308 */ /* 0x000e620000000800 */
[----:B------:R-:W-:Y:S01]  /*18a0*/  FFMA.FTZ R20, R19, R20, 0.041667830199003219604 ;  /* 0x3d2aabe313147423 */ /* 0x000fe20000010014 */
[----:B------:R-:W-:Y:S01]  /*18b0*/  FFMA.FTZ R12, R17, R12, 0.16666397452354431152 ;  /* 0x3e2aa9f6110c7423 */ /* 0x000fe2000001000c */
[----:B---3--:R-:W-:Y:S01]  /*18c0*/  FSEL R16, R16, RZ, P0 ;  /* 0x000000ff10107208 */ /* 0x008fe20000000000 */
[----:B------:R-:W-:Y:S01]  /*18d0*/  FFMA.FTZ R23, -R21, 1.428606765330187045e-06, R22 ;  /* 0x35bfbe8e15177823 */ /* 0x000fe20000010116 */
[----:B------:R-:W-:Y:S01]  /*18e0*/  FFMA.FTZ R20, R19, R20, 0.16666397452354431152 ;  /* 0x3e2aa9f613147423 */ /* 0x000fe20000010014 */
[----:B------:R-:W-:Y:S01]  /*18f0*/  FSEL R15, R18, 127, P3 ;  /* 0x42fe0000120f7808 */ /* 0x000fe20001800000 */
[----:B------:R-:W-:Y:S01]  /*1900*/  FFMA.FTZ R12, R17, R12, 0.49999994039535522461 ;  /* 0x3efffffe110c7423 */ /* 0x000fe2000001000c */
[C---:B------:R-:W-:Y:S01]  /*1910*/  FFMA.FTZ R27, -R16.reuse, 0.693145751953125, R7 ;  /* 0x3f317200101b7823 */ /* 0x040fe20000010107 */
[----:B------:R-:W-:Y:S01]  /*1920*/  FFMA.FTZ R20, R19, R20, 0.49999994039535522461 ;  /* 0x3efffffe13147423 */ /* 0x000fe20000010014 */
[----:B------:R-:W-:Y:S01]  /*1930*/  FFMA.FTZ R22, R23, R14, 0.0083824126049876213074 ;  /* 0x3c09566317167423 */ /* 0x000fe2000001000e */
[----:B------:R-:W-:Y:S01]  /*1940*/  FMUL R12, R17, R12 ;  /* 0x0000000c110c7220 */ /* 0x000fe20000400000 */
[----:B------:R-:W-:Y:S01]  /*1950*/  FSETP.NEU.AND P5, PT, R21, 128, PT ;  /* 0x430000001500780b */ /* 0x000fe20003fad000 */
[----:B------:R-:W-:Y:S01]  /*1960*/  FMUL R18, R19, R20 ;  /* 0x0000001413127220 */ /* 0x000fe20000400000 */
[C---:B------:R-:W-:Y:S01]  /*1970*/  FSETP.NEU.AND P0, PT, R16.reuse, 128, PT ;  /* 0x430000001000780b */ /* 0x040fe20003f0d000 */
[----:B------:R-:W-:Y:S01]  /*1980*/  FFMA.FTZ R22, R23, R22, 0.041667830199003219604 ;  /* 0x3d2aabe317167423 */ /* 0x000fe20000010016 */
[----:B------:R-:W-:Y:S01]  /*1990*/  FFMA.FTZ R12, R17, R12, R17 ;  /* 0x0000000c110c7223 */ /* 0x000fe20000010011 */
[----:B------:R-:W-:Y:S01]  /*19a0*/  FFMA.FTZ R18, R19, R18, R19 ;  /* 0x0000001213127223 */ /* 0x000fe20000010013 */
[C---:B------:R-:W-:Y:S01]  /*19b0*/  FFMA.FTZ R19, -R16.reuse, 1.428606765330187045e-06, R27 ;  /* 0x35bfbe8e10137823 */ /* 0x040fe2000001011b */
[----:B------:R-:W2:Y:S01]  /*19c0*/  MUFU.EX2 R17, R15 ;  /* 0x0000000f00117308 */ /* 0x000ea20000000800 */
[----:B------:R-:W-:Y:S01]  /*19d0*/  FSEL R21, R21, 127, P5 ;  /* 0x42fe000015157808 */ /* 0x000fe20002800000 */
[----:B-1----:R-:W-:Y:S01]  /*19e0*/  FADD R20, R25, -1 ;  /* 0xbf80000019147421 */ /* 0x002fe20000000000 */
[----:B------:R-:W-:Y:S01]  /*19f0*/  FFMA.FTZ R24, R19, R14, 0.0083824126049876213074 ;  /* 0x3c09566313187423 */ /* 0x000fe2000001000e */
[----:B------:R-:W-:Y:S01]  /*1a00*/  FSEL R16, R16, 127, P0 ;  /* 0x42fe000010107808 */ /* 0x000fe20000000000 */
[----:B------:R-:W-:Y:S01]  /*1a10*/  FFMA.FTZ R22, R23, R22, 0.16666397452354431152 ;  /* 0x3e2aa9f617167423 */ /* 0x000fe20000010016 */
[----:B------:R-:W-:Y:S01]  /*1a20*/  FFMA.FTZ R20, R25, R12, R20 ;  /* 0x0000000c19147223 */ /* 0x000fe20000010014 */
[----:B------:R-:W-:Y:S01]  /*1a30*/  FFMA.FTZ R24, R19, R24, 0.041667830199003219604 ;  /* 0x3d2aabe313187423 */ /* 0x000fe20000010018 */
[----:B------:R-:W1:Y:S01]  /*1a40*/  MUFU.EX2 R14, R21 ;  /* 0x00000015000e7308 */ /* 0x000e620000000800 */
[----:B------:R-:W-:Y:S01]  /*1a50*/  FFMA.FTZ R22, R23, R22, 0.49999994039535522461 ;  /* 0x3efffffe17167423 */ /* 0x000fe20000010016 */
[----:B------:R-:W-:Y:S01]  /*1a60*/  @!P4 FADD R20, R20, R20 ;  /* 0x000000141414c221 */ /* 0x000fe20000000000 */
[----:B------:R-:W-:Y:S01]  /*1a70*/  FFMA.FTZ R24, R19, R24, 0.16666397452354431152 ;  /* 0x3e2aa9f613187423 */ /* 0x000fe20000010018 */
[----:B------:R-:W-:Y:S01]  /*1a80*/  FSETP.GT.AND P4, PT, R15, 128, PT ;  /* 0x430000000f00780b */ /* 0x000fe20003f84000 */
[----:B------:R-:W-:-:S02]  /*1a90*/  FMUL R22, R23, R22 ;  /* 0x0000001617167220 */ /* 0x000fc40000400000 */
[----:B------:R-:W-:Y:S01]  /*1aa0*/  FFMA.FTZ R24, R19, R24, 0.49999994039535522461 ;  /* 0x3efffffe13187423 */ /* 0x000fe20000010018 */
[----:B------:R-:W3:Y:S01]  /*1ab0*/  MUFU.EX2 R12, R16 ;  /* 0x00000010000c7308 */ /* 0x000ee20000000800 */
[----:B------:R-:W-:Y:S01]  /*1ac0*/  FFMA.FTZ R23, R23, R22, R23 ;  /* 0x0000001617177223 */ /* 0x000fe20000010017 */
[----:B--2---:R-:W-:Y:S01]  /*1ad0*/  FADD R22, R17, -1 ;  /* 0xbf80000011167421 */ /* 0x004fe20000000000 */
[----:B------:R-:W-:Y:S01]  /*1ae0*/  FMUL R24, R19, R24 ;  /* 0x0000001813187220 */ /* 0x000fe20000400000 */
[----:B------:R-:W-:Y:S02]  /*1af0*/  FSEL R20, R20, +INF , !P2 ;  /* 0x7f80000014147808 */ /* 0x000fe40005000000 */
[----:B------:R-:W-:Y:S01]  /*1b00*/  FFMA.FTZ R17, R17, R18, R22 ;  /* 0x0000001211117223 */ /* 0x000fe20000010016 */
[C---:B-1----:R-:W-:Y:S01]  /*1b10*/  FADD R25, R14.reuse, -1 ;  /* 0xbf8000000e197421 */ /* 0x042fe20000000000 */
[----:B------:R-:W-:Y:S01]  /*1b20*/  FSETP.GEU.AND P2, PT, R15, -25, PT ;  /* 0xc1c800000f00780b */ /* 0x000fe20003f4e000 */
[----:B------:R-:W-:Y:S01]  /*1b30*/  FFMA.FTZ R19, R19, R24, R19 ;  /* 0x0000001813137223 */ /* 0x000fe20000010013 */
[----:B------:R-:W-:Y:S01]  /*1b40*/  @!P3 FADD R17, R17, R17 ;  /* 0x000000111111b221 */ /* 0x000fe20000000000 */
[----:B------:R-:W-:Y:S01]  /*1b50*/  FFMA.FTZ R14, R14, R23, R25 ;  /* 0x000000170e0e7223 */ /* 0x000fe20000010019 */
[----:B------:R-:W-:Y:S01]  /*1b60*/  FSETP.GT.AND P3, PT, R21, 128, PT ;  /* 0x430000001500780b */ /* 0x000fe20003f64000 */
[----:B---3--:R-:W-:-:S02]  /*1b70*/  FADD R15, R12, -1 ;  /* 0xbf8000000c0f7421 */ /* 0x008fc40000000000 */
[----:B------:R-:W-:Y:S01]  /*1b80*/  @!P5 FADD R14, R14, R14 ;  /* 0x0000000e0e0ed221 */ /* 0x000fe20000000000 */
[----:B------:R-:W-:Y:S01]  /*1b90*/  FSEL R17, R17, +INF , !P4 ;  /* 0x7f80000011117808 */ /* 0x000fe20006000000 */
[----:B------:R-:W-:Y:S01]  /*1ba0*/  FFMA.FTZ R19, R12, R19, R15 ;  /* 0x000000130c137223 */ /* 0x000fe2000001000f */
[----:B------:R-:W-:Y:S02]  /*1bb0*/  FSETP.GEU.AND P4, PT, R21, -25, PT ;  /* 0xc1c800001500780b */ /* 0x000fe40003f8e000 */
[----:B------:R-:W-:Y:S01]  /*1bc0*/  FSEL R14, R14, +INF , !P3 ;  /* 0x7f8000000e0e7808 */ /* 0x000fe20005800000 */
[----:B------:R-:W-:Y:S01]  /*1bd0*/  @!P0 FADD R19, R19, R19 ;  /* 0x0000001313138221 */ /* 0x000fe20000000000 */
[----:B------:R-:W-:Y:S02]  /*1be0*/  FSETP.NEU.AND P0, PT, R7, RZ, PT ;  /* 0x000000ff0700720b */ /* 0x000fe40003f0d000 */
[----:B------:R-:W-:Y:S02]  /*1bf0*/  FSEL R12, R17, -1, P2 ;  /* 0xbf800000110c7808 */ /* 0x000fe40001000000 */
[----:B------:R-:W-:-:S02]  /*1c00*/  FSETP.GT.AND P2, PT, R16, 128, PT ;  /* 0x430000001000780b */ /* 0x000fc40003f44000 */
[----:B------:R-:W-:Y:S02]  /*1c10*/  FSEL R15, R20, -1, P6 ;  /* 0xbf800000140f7808 */ /* 0x000fe40003000000 */
[----:B------:R-:W-:Y:S02]  /*1c20*/  FSETP.NEU.AND P5, PT, R5, RZ, PT ;  /* 0x000000ff0500720b */ /* 0x000fe40003fad000 */
[----:B------:R-:W-:Y:S02]  /*1c30*/  FSEL R17, R14, -1, P4 ;  /* 0xbf8000000e117808 */ /* 0x000fe40002000000 */
[----:B------:R-:W-:Y:S02]  /*1c40*/  FSETP.NEU.AND P6, PT, R4, RZ, PT ;  /* 0x000000ff0400720b */ /* 0x000fe40003fcd000 */
[----:B------:R-:W-:Y:S02]  /*1c50*/  FSETP.NEU.AND P3, PT, R6, RZ, PT ;  /* 0x000000ff0600720b */ /* 0x000fe40003f6d000 */
[----:B------:R-:W-:-:S02]  /*1c60*/  FSETP.GEU.AND P4, PT, R16, -25, PT ;  /* 0xc1c800001000780b */ /* 0x000fc40003f8e000 */
[----:B------:R-:W-:Y:S02]  /*1c70*/  FSEL R19, R19, +INF , !P2 ;  /* 0x7f80000013137808 */ /* 0x000fe40005000000 */
[C---:B------:R-:W-:Y:S01]  /*1c80*/  FSETP.GT.AND P2, PT, R4.reuse, RZ, PT ;  /* 0x000000ff0400720b */ /* 0x040fe20003f44000 */
[----:B------:R-:W-:Y:S01]  /*1c90*/  @!P5 FADD R12, R5, R5 ;  /* 0x00000005050cd221 */ /* 0x000fe20000000000 */
[----:B------:R-:W-:Y:S01]  /*1ca0*/  FSEL R14, R19, -1, P4 ;  /* 0xbf800000130e7808 */ /* 0x000fe20002000000 */
[C---:B------:R-:W-:Y:S01]  /*1cb0*/  @!P0 FADD R14, R7.reuse, R7 ;  /* 0x00000007070e8221 */ /* 0x040fe20000000000 */
[----:B------:R-:W-:Y:S01]  /*1cc0*/  FSETP.GT.AND P0, PT, R7, RZ, PT ;  /* 0x000000ff0700720b */ /* 0x000fe20003f04000 */
[----:B------:R-:W-:Y:S01]  /*1cd0*/  @!P6 FADD R15, R4, R4 ;  /* 0x00000004040fe221 */ /* 0x000fe20000000000 */
[----:B------:R-:W-:Y:S01]  /*1ce0*/  FSETP.GT.AND P4, PT, R5, RZ, PT ;  /* 0x000000ff0500720b */ /* 0x000fe20003f84000 */
[----:B------:R-:W-:Y:S01]  /*1cf0*/  @!P3 FADD R17, R6, R6 ;  /* 0x000000060611b221 */ /* 0x000fe20000000000 */
[----:B------:R-:W-:-:S02]  /*1d00*/  FSEL R7, R7, R14, P0 ;  /* 0x0000000e07077208 */ /* 0x000fc40000000000 */
[----:B------:R-:W-:Y:S01]  /*1d10*/  PLOP3.LUT P0, PT, PT, PT, UP0, 0x80, 0x0 ;  /* 0x000000000000781c */ /* 0x000fe20003f0f008 */
[----:B------:R-:W-:Y:S01]  /*1d20*/  UPLOP3.LUT UP0, UPT, UPT, UPT, UPT, 0x40, 0x0 ;  /* 0x000000000000789c */ /* 0x000fe20003f0e870 */
[----:B------:R-:W-:Y:S02]  /*1d30*/  FSETP.GT.AND P5, PT, R6, RZ, PT ;  /* 0x000000ff0600720b */ /* 0x000fe40003fa4000 */
[----:B------:R-:W-:Y:S01]  /*1d40*/  FSEL R5, R5, R12, P4 ;  /* 0x0000000c05057208 */ /* 0x000fe20002000000 */
[----:B------:R-:W-:Y:S01]  /*1d50*/  IMAD.WIDE R12, R13, 0x4, R10 ;  /* 0x000000040d0c7825 */ /* 0x000fe200078e020a */
[----:B------:R-:W-:Y:S02]  /*1d60*/  FSEL R4, R4, R15, P2 ;  /* 0x0000000f04047208 */ /* 0x000fe40001000000 */
[----:B------:R-:W-:-:S05]  /*1d70*/  FSEL R6, R6, R17, P5 ;  /* 0x0000001106067208 */ /* 0x000fca0002800000 */
[----:B------:R1:W-:Y:S01]  /*1d80*/  @!P1 STG.E.128 desc[UR6][R12.64], R4 ;  /* 0x000000040c009986 */ /* 0x0003e2000c101d06 */
[----:B------:R-:W-:Y:S05]  /*1d90*/  @P0 BRA `(.L_x_0) ;  /* 0xfffffff400f00947 */ /* 0x000fea000383ffff */
[----:B------:R-:W-:Y:S05]  /*1da0*/  EXIT ;  /* 0x000000000000794d */ /* 0x000fea0003800000 */
.L_x_1:
[----:B------:R-:W-:-:S00]  /*1db0*/  BRA `(.L_x_1) ;  /* 0xfffffffc00fc7947 */ /* 0x000fc0000383ffff */
[----:B------:R-:W-:-:S00]  /*1dc0*/  NOP ;  /* 0x0000000000007918 */ /* 0x000fc00000000000 */
        /* <DEDUP_REMOVED lines=11> */
.L_x_2:


//--------------------- .nv.global.init           --------------------------
	.section	.nv.global.init,"aw",@progbits
.nv.global.init:
	.type		_$_str,@object
	.size		_$_str,(.L_0 - _$_str)
_$_str:
        /*0000*/ 	.byte	0x5f, 0x5f, 0x43, 0x55, 0x44, 0x41, 0x5f, 0x46, 0x54, 0x5a, 0x00
.L_0:


//--------------------- .nv.shared.triton_red_fused__native_batch_norm_legit_convolution_elu_23 --------------------------
	.section	.nv.shared.triton_red_fused__native_batch_norm_legit_convolution_elu_23,"aw",@nobits
	.sectionflags	@""
	.align	16
	.zero		1024


//--------------------- .nv.constant0.triton_red_fused__native_batch_norm_legit_convolution_elu_23 --------------------------
	.section	.nv.constant0.triton_red_fused__native_batch_norm_legit_convolution_elu_23,"a",@progbits
	.sectionflags	@""
	.align	4
.nv.constant0.triton_red_fused__native_batch_norm_legit_convolution_elu_23:
	.zero		576
